//
// Generated by NVIDIA NVVM Compiler
//
// Compiler Build ID: CL-36424714
// Cuda compilation tools, release 13.0, V13.0.88
// Based on NVVM 20.0.0
//

.version 9.0
.target sm_100
.address_size 64

	// .globl	_Z14gpuRegionLayerPKfPfPiS1_S1_S2_S2_fjjjjjjS0_

.visible .entry _Z14gpuRegionLayerPKfPfPiS1_S1_S2_S2_fjjjjjjS0_(
	.param .u64 .ptr .align 1 _Z14gpuRegionLayerPKfPfPiS1_S1_S2_S2_fjjjjjjS0__param_0,
	.param .u64 .ptr .align 1 _Z14gpuRegionLayerPKfPfPiS1_S1_S2_S2_fjjjjjjS0__param_1,
	.param .u64 .ptr .align 1 _Z14gpuRegionLayerPKfPfPiS1_S1_S2_S2_fjjjjjjS0__param_2,
	.param .u64 .ptr .align 1 _Z14gpuRegionLayerPKfPfPiS1_S1_S2_S2_fjjjjjjS0__param_3,
	.param .u64 .ptr .align 1 _Z14gpuRegionLayerPKfPfPiS1_S1_S2_S2_fjjjjjjS0__param_4,
	.param .u64 .ptr .align 1 _Z14gpuRegionLayerPKfPfPiS1_S1_S2_S2_fjjjjjjS0__param_5,
	.param .u64 .ptr .align 1 _Z14gpuRegionLayerPKfPfPiS1_S1_S2_S2_fjjjjjjS0__param_6,
	.param .f32 _Z14gpuRegionLayerPKfPfPiS1_S1_S2_S2_fjjjjjjS0__param_7,
	.param .u32 _Z14gpuRegionLayerPKfPfPiS1_S1_S2_S2_fjjjjjjS0__param_8,
	.param .u32 _Z14gpuRegionLayerPKfPfPiS1_S1_S2_S2_fjjjjjjS0__param_9,
	.param .u32 _Z14gpuRegionLayerPKfPfPiS1_S1_S2_S2_fjjjjjjS0__param_10,
	.param .u32 _Z14gpuRegionLayerPKfPfPiS1_S1_S2_S2_fjjjjjjS0__param_11,
	.param .u32 _Z14gpuRegionLayerPKfPfPiS1_S1_S2_S2_fjjjjjjS0__param_12,
	.param .u32 _Z14gpuRegionLayerPKfPfPiS1_S1_S2_S2_fjjjjjjS0__param_13,
	.param .u64 .ptr .align 1 _Z14gpuRegionLayerPKfPfPiS1_S1_S2_S2_fjjjjjjS0__param_14
)
{
	.reg .pred 	%p<100>;
	.reg .b32 	%r<573>;
	.reg .b32 	%f<368>;
	.reg .b64 	%rd<228>;
	.reg .b64 	%fd<11>;

	ld.param.u64 	%rd9, [_Z14gpuRegionLayerPKfPfPiS1_S1_S2_S2_fjjjjjjS0__param_0];
	ld.param.u64 	%rd10, [_Z14gpuRegionLayerPKfPfPiS1_S1_S2_S2_fjjjjjjS0__param_1];
	ld.param.u64 	%rd4, [_Z14gpuRegionLayerPKfPfPiS1_S1_S2_S2_fjjjjjjS0__param_3];
	ld.param.u64 	%rd6, [_Z14gpuRegionLayerPKfPfPiS1_S1_S2_S2_fjjjjjjS0__param_5];
	ld.param.u64 	%rd7, [_Z14gpuRegionLayerPKfPfPiS1_S1_S2_S2_fjjjjjjS0__param_6];
	ld.param.f32 	%f44, [_Z14gpuRegionLayerPKfPfPiS1_S1_S2_S2_fjjjjjjS0__param_7];
	ld.param.u32 	%r228, [_Z14gpuRegionLayerPKfPfPiS1_S1_S2_S2_fjjjjjjS0__param_8];
	ld.param.u32 	%r229, [_Z14gpuRegionLayerPKfPfPiS1_S1_S2_S2_fjjjjjjS0__param_9];
	ld.param.u32 	%r230, [_Z14gpuRegionLayerPKfPfPiS1_S1_S2_S2_fjjjjjjS0__param_10];
	ld.param.u32 	%r233, [_Z14gpuRegionLayerPKfPfPiS1_S1_S2_S2_fjjjjjjS0__param_11];
	ld.param.u32 	%r232, [_Z14gpuRegionLayerPKfPfPiS1_S1_S2_S2_fjjjjjjS0__param_12];
	ld.param.u32 	%r234, [_Z14gpuRegionLayerPKfPfPiS1_S1_S2_S2_fjjjjjjS0__param_13];
	ld.param.u64 	%rd8, [_Z14gpuRegionLayerPKfPfPiS1_S1_S2_S2_fjjjjjjS0__param_14];
	cvta.to.global.u64 	%rd1, %rd10;
	cvta.to.global.u64 	%rd2, %rd9;
	mov.u32 	%r235, %ctaid.x;
	mov.u32 	%r236, %ntid.x;
	mov.u32 	%r237, %tid.x;
	mad.lo.s32 	%r1, %r235, %r236, %r237;
	mov.u32 	%r238, %ctaid.y;
	mov.u32 	%r239, %ntid.y;
	mov.u32 	%r240, %tid.y;
	mad.lo.s32 	%r241, %r238, %r239, %r240;
	mov.u32 	%r242, %ctaid.z;
	mov.u32 	%r243, %ntid.z;
	mov.u32 	%r244, %tid.z;
	mad.lo.s32 	%r3, %r242, %r243, %r244;
	setp.ge.u32 	%p1, %r1, %r230;
	setp.ge.u32 	%p2, %r241, %r233;
	or.pred  	%p3, %p1, %p2;
	setp.ge.u32 	%p4, %r3, %r234;
	or.pred  	%p5, %p3, %p4;
	@%p5 bra 	$L__BB0_52;
	mul.lo.s32 	%r4, %r233, %r230;
	mad.lo.s32 	%r5, %r230, %r241, %r1;
	add.s32 	%r245, %r232, 5;
	mul.lo.s32 	%r6, %r245, %r3;
	add.s32 	%r246, %r6, 4;
	mad.lo.s32 	%r247, %r246, %r4, %r5;
	mul.wide.u32 	%rd11, %r247, 4;
	add.s64 	%rd12, %rd2, %rd11;
	ld.global.f32 	%f45, [%rd12];
	mul.f32 	%f46, %f45, 0fBFB8AA3B;
	ex2.approx.f32 	%f47, %f46;
	add.f32 	%f48, %f47, 0f3F800000;
	rcp.rn.f32 	%f1, %f48;
	setp.lt.f32 	%p6, %f1, %f44;
	@%p6 bra 	$L__BB0_52;
	cvta.to.global.u64 	%rd13, %rd7;
	atom.global.add.u32 	%r7, [%rd13], 1;
	mad.lo.s32 	%r248, %r6, %r4, %r5;
	mul.wide.u32 	%rd14, %r248, 4;
	add.s64 	%rd15, %rd2, %rd14;
	ld.global.f32 	%f50, [%rd15];
	mul.f32 	%f51, %f50, 0fBFB8AA3B;
	ex2.approx.f32 	%f52, %f51;
	add.f32 	%f53, %f52, 0f3F800000;
	rcp.rn.f32 	%f54, %f53;
	cvt.rn.f32.u32 	%f55, %r1;
	add.f32 	%f56, %f54, %f55;
	cvt.rn.f32.u32 	%f57, %r228;
	mul.f32 	%f58, %f56, %f57;
	cvt.rn.f32.u32 	%f59, %r230;
	div.rn.f32 	%f2, %f58, %f59;
	add.s32 	%r249, %r248, %r4;
	mul.wide.u32 	%rd16, %r249, 4;
	add.s64 	%rd17, %rd2, %rd16;
	ld.global.f32 	%f60, [%rd17];
	mul.f32 	%f61, %f60, 0fBFB8AA3B;
	ex2.approx.f32 	%f62, %f61;
	add.f32 	%f63, %f62, 0f3F800000;
	rcp.rn.f32 	%f64, %f63;
	cvt.rn.f32.u32 	%f65, %r241;
	add.f32 	%f66, %f64, %f65;
	cvt.rn.f32.u32 	%f67, %r229;
	mul.f32 	%f68, %f66, %f67;
	cvt.rn.f32.u32 	%f69, %r233;
	div.rn.f32 	%f3, %f68, %f69;
	add.s32 	%r250, %r249, %r4;
	mul.wide.u32 	%rd18, %r250, 4;
	add.s64 	%rd19, %rd2, %rd18;
	ld.global.f32 	%f70, [%rd19];
	mul.f32 	%f71, %f70, 0f3FB8AA3B;
	ex2.approx.f32 	%f72, %f71;
	shl.b32 	%r251, %r3, 1;
	cvta.to.global.u64 	%rd20, %rd8;
	mul.wide.u32 	%rd21, %r251, 4;
	add.s64 	%rd22, %rd20, %rd21;
	ld.global.f32 	%f73, [%rd22];
	mul.f32 	%f74, %f72, %f73;
	mul.f32 	%f75, %f74, %f57;
	div.rn.f32 	%f4, %f75, %f59;
	add.s32 	%r252, %r250, %r4;
	mul.wide.u32 	%rd23, %r252, 4;
	add.s64 	%rd24, %rd2, %rd23;
	ld.global.f32 	%f76, [%rd24];
	mul.f32 	%f77, %f76, 0f3FB8AA3B;
	ex2.approx.f32 	%f78, %f77;
	ld.global.f32 	%f79, [%rd22+4];
	mul.f32 	%f80, %f78, %f79;
	mul.f32 	%f81, %f80, %f67;
	div.rn.f32 	%f5, %f81, %f69;
	setp.eq.s32 	%p7, %r232, 0;
	mov.f32 	%f349, 0fFF800000;
	@%p7 bra 	$L__BB0_15;
	and.b32  	%r8, %r232, 15;
	setp.lt.u32 	%p8, %r232, 16;
	mov.b32 	%r495, 0;
	mov.f32 	%f349, 0fFF800000;
	@%p8 bra 	$L__BB0_6;
	and.b32  	%r495, %r232, -16;
	neg.s32 	%r516, %r495;
	add.s32 	%r254, %r6, 6;
	mad.lo.s32 	%r255, %r233, %r254, %r241;
	mad.lo.s32 	%r515, %r230, %r255, %r1;
	add.s32 	%r256, %r6, 7;
	mad.lo.s32 	%r257, %r233, %r256, %r241;
	mad.lo.s32 	%r514, %r230, %r257, %r1;
	add.s32 	%r258, %r6, 8;
	mad.lo.s32 	%r259, %r233, %r258, %r241;
	mad.lo.s32 	%r513, %r230, %r259, %r1;
	add.s32 	%r260, %r6, 9;
	mad.lo.s32 	%r261, %r233, %r260, %r241;
	mad.lo.s32 	%r512, %r230, %r261, %r1;
	add.s32 	%r262, %r6, 10;
	mad.lo.s32 	%r263, %r233, %r262, %r241;
	mad.lo.s32 	%r511, %r230, %r263, %r1;
	add.s32 	%r264, %r6, 11;
	mad.lo.s32 	%r265, %r233, %r264, %r241;
	mad.lo.s32 	%r510, %r230, %r265, %r1;
	add.s32 	%r266, %r6, 12;
	mad.lo.s32 	%r267, %r233, %r266, %r241;
	mad.lo.s32 	%r509, %r230, %r267, %r1;
	add.s32 	%r268, %r6, 13;
	mad.lo.s32 	%r269, %r233, %r268, %r241;
	mad.lo.s32 	%r508, %r230, %r269, %r1;
	add.s32 	%r270, %r6, 14;
	mad.lo.s32 	%r271, %r233, %r270, %r241;
	mad.lo.s32 	%r507, %r230, %r271, %r1;
	add.s32 	%r272, %r6, 15;
	mad.lo.s32 	%r273, %r233, %r272, %r241;
	mad.lo.s32 	%r506, %r230, %r273, %r1;
	add.s32 	%r274, %r6, 16;
	mad.lo.s32 	%r275, %r233, %r274, %r241;
	mad.lo.s32 	%r505, %r230, %r275, %r1;
	add.s32 	%r276, %r6, 17;
	mad.lo.s32 	%r277, %r233, %r276, %r241;
	mad.lo.s32 	%r504, %r230, %r277, %r1;
	add.s32 	%r278, %r6, 18;
	mad.lo.s32 	%r279, %r233, %r278, %r241;
	mad.lo.s32 	%r503, %r230, %r279, %r1;
	add.s32 	%r280, %r6, 19;
	mad.lo.s32 	%r281, %r233, %r280, %r241;
	mad.lo.s32 	%r502, %r230, %r281, %r1;
	add.s32 	%r282, %r6, 20;
	mad.lo.s32 	%r283, %r233, %r282, %r241;
	mad.lo.s32 	%r501, %r230, %r283, %r1;
	add.s32 	%r284, %r6, 5;
	mad.lo.s32 	%r285, %r233, %r284, %r241;
	mad.lo.s32 	%r500, %r230, %r285, %r1;
	mov.f32 	%f349, 0fFF800000;
$L__BB0_5:
	.pragma "nounroll";
	mul.wide.u32 	%rd25, %r500, 4;
	add.s64 	%rd26, %rd2, %rd25;
	ld.global.f32 	%f85, [%rd26];
	cvt.rzi.s32.f32 	%r286, %f85;
	cvt.rn.f32.s32 	%f86, %r286;
	setp.lt.f32 	%p9, %f349, %f86;
	selp.f32 	%f87, %f86, %f349, %p9;
	mul.wide.u32 	%rd27, %r515, 4;
	add.s64 	%rd28, %rd2, %rd27;
	ld.global.f32 	%f88, [%rd28];
	cvt.rzi.s32.f32 	%r287, %f88;
	cvt.rn.f32.s32 	%f89, %r287;
	setp.lt.f32 	%p10, %f87, %f89;
	selp.f32 	%f90, %f89, %f87, %p10;
	mul.wide.u32 	%rd29, %r514, 4;
	add.s64 	%rd30, %rd2, %rd29;
	ld.global.f32 	%f91, [%rd30];
	cvt.rzi.s32.f32 	%r288, %f91;
	cvt.rn.f32.s32 	%f92, %r288;
	setp.lt.f32 	%p11, %f90, %f92;
	selp.f32 	%f93, %f92, %f90, %p11;
	mul.wide.u32 	%rd31, %r513, 4;
	add.s64 	%rd32, %rd2, %rd31;
	ld.global.f32 	%f94, [%rd32];
	cvt.rzi.s32.f32 	%r289, %f94;
	cvt.rn.f32.s32 	%f95, %r289;
	setp.lt.f32 	%p12, %f93, %f95;
	selp.f32 	%f96, %f95, %f93, %p12;
	mul.wide.u32 	%rd33, %r512, 4;
	add.s64 	%rd34, %rd2, %rd33;
	ld.global.f32 	%f97, [%rd34];
	cvt.rzi.s32.f32 	%r290, %f97;
	cvt.rn.f32.s32 	%f98, %r290;
	setp.lt.f32 	%p13, %f96, %f98;
	selp.f32 	%f99, %f98, %f96, %p13;
	mul.wide.u32 	%rd35, %r511, 4;
	add.s64 	%rd36, %rd2, %rd35;
	ld.global.f32 	%f100, [%rd36];
	cvt.rzi.s32.f32 	%r291, %f100;
	cvt.rn.f32.s32 	%f101, %r291;
	setp.lt.f32 	%p14, %f99, %f101;
	selp.f32 	%f102, %f101, %f99, %p14;
	mul.wide.u32 	%rd37, %r510, 4;
	add.s64 	%rd38, %rd2, %rd37;
	ld.global.f32 	%f103, [%rd38];
	cvt.rzi.s32.f32 	%r292, %f103;
	cvt.rn.f32.s32 	%f104, %r292;
	setp.lt.f32 	%p15, %f102, %f104;
	selp.f32 	%f105, %f104, %f102, %p15;
	mul.wide.u32 	%rd39, %r509, 4;
	add.s64 	%rd40, %rd2, %rd39;
	ld.global.f32 	%f106, [%rd40];
	cvt.rzi.s32.f32 	%r293, %f106;
	cvt.rn.f32.s32 	%f107, %r293;
	setp.lt.f32 	%p16, %f105, %f107;
	selp.f32 	%f108, %f107, %f105, %p16;
	mul.wide.u32 	%rd41, %r508, 4;
	add.s64 	%rd42, %rd2, %rd41;
	ld.global.f32 	%f109, [%rd42];
	cvt.rzi.s32.f32 	%r294, %f109;
	cvt.rn.f32.s32 	%f110, %r294;
	setp.lt.f32 	%p17, %f108, %f110;
	selp.f32 	%f111, %f110, %f108, %p17;
	mul.wide.u32 	%rd43, %r507, 4;
	add.s64 	%rd44, %rd2, %rd43;
	ld.global.f32 	%f112, [%rd44];
	cvt.rzi.s32.f32 	%r295, %f112;
	cvt.rn.f32.s32 	%f113, %r295;
	setp.lt.f32 	%p18, %f111, %f113;
	selp.f32 	%f114, %f113, %f111, %p18;
	mul.wide.u32 	%rd45, %r506, 4;
	add.s64 	%rd46, %rd2, %rd45;
	ld.global.f32 	%f115, [%rd46];
	cvt.rzi.s32.f32 	%r296, %f115;
	cvt.rn.f32.s32 	%f116, %r296;
	setp.lt.f32 	%p19, %f114, %f116;
	selp.f32 	%f117, %f116, %f114, %p19;
	mul.wide.u32 	%rd47, %r505, 4;
	add.s64 	%rd48, %rd2, %rd47;
	ld.global.f32 	%f118, [%rd48];
	cvt.rzi.s32.f32 	%r297, %f118;
	cvt.rn.f32.s32 	%f119, %r297;
	setp.lt.f32 	%p20, %f117, %f119;
	selp.f32 	%f120, %f119, %f117, %p20;
	mul.wide.u32 	%rd49, %r504, 4;
	add.s64 	%rd50, %rd2, %rd49;
	ld.global.f32 	%f121, [%rd50];
	cvt.rzi.s32.f32 	%r298, %f121;
	cvt.rn.f32.s32 	%f122, %r298;
	setp.lt.f32 	%p21, %f120, %f122;
	selp.f32 	%f123, %f122, %f120, %p21;
	mul.wide.u32 	%rd51, %r503, 4;
	add.s64 	%rd52, %rd2, %rd51;
	ld.global.f32 	%f124, [%rd52];
	cvt.rzi.s32.f32 	%r299, %f124;
	cvt.rn.f32.s32 	%f125, %r299;
	setp.lt.f32 	%p22, %f123, %f125;
	selp.f32 	%f126, %f125, %f123, %p22;
	mul.wide.u32 	%rd53, %r502, 4;
	add.s64 	%rd54, %rd2, %rd53;
	ld.global.f32 	%f127, [%rd54];
	cvt.rzi.s32.f32 	%r300, %f127;
	cvt.rn.f32.s32 	%f128, %r300;
	setp.lt.f32 	%p23, %f126, %f128;
	selp.f32 	%f129, %f128, %f126, %p23;
	mul.wide.u32 	%rd55, %r501, 4;
	add.s64 	%rd56, %rd2, %rd55;
	ld.global.f32 	%f130, [%rd56];
	cvt.rzi.s32.f32 	%r301, %f130;
	cvt.rn.f32.s32 	%f131, %r301;
	setp.lt.f32 	%p24, %f129, %f131;
	selp.f32 	%f349, %f131, %f129, %p24;
	add.s32 	%r516, %r516, 16;
	shl.b32 	%r302, %r4, 4;
	add.s32 	%r515, %r515, %r302;
	add.s32 	%r514, %r514, %r302;
	add.s32 	%r513, %r513, %r302;
	add.s32 	%r512, %r512, %r302;
	add.s32 	%r511, %r511, %r302;
	add.s32 	%r510, %r510, %r302;
	add.s32 	%r509, %r509, %r302;
	add.s32 	%r508, %r508, %r302;
	add.s32 	%r507, %r507, %r302;
	add.s32 	%r506, %r506, %r302;
	add.s32 	%r505, %r505, %r302;
	add.s32 	%r504, %r504, %r302;
	add.s32 	%r503, %r503, %r302;
	add.s32 	%r502, %r502, %r302;
	add.s32 	%r501, %r501, %r302;
	add.s32 	%r500, %r500, %r302;
	setp.eq.s32 	%p25, %r516, 0;
	@%p25 bra 	$L__BB0_6;
	bra.uni 	$L__BB0_5;
$L__BB0_6:
	setp.eq.s32 	%p26, %r8, 0;
	@%p26 bra 	$L__BB0_15;
	add.s32 	%r28, %r6, 5;
	and.b32  	%r29, %r232, 7;
	setp.lt.u32 	%p27, %r8, 8;
	@%p27 bra 	$L__BB0_9;
	add.s32 	%r303, %r28, %r495;
	mad.lo.s32 	%r304, %r303, %r4, %r5;
	mul.wide.u32 	%rd57, %r304, 4;
	add.s64 	%rd58, %rd2, %rd57;
	ld.global.f32 	%f133, [%rd58];
	cvt.rzi.s32.f32 	%r305, %f133;
	cvt.rn.f32.s32 	%f134, %r305;
	setp.lt.f32 	%p28, %f349, %f134;
	selp.f32 	%f135, %f134, %f349, %p28;
	add.s32 	%r306, %r304, %r4;
	mul.wide.u32 	%rd59, %r306, 4;
	add.s64 	%rd60, %rd2, %rd59;
	ld.global.f32 	%f136, [%rd60];
	cvt.rzi.s32.f32 	%r307, %f136;
	cvt.rn.f32.s32 	%f137, %r307;
	setp.lt.f32 	%p29, %f135, %f137;
	selp.f32 	%f138, %f137, %f135, %p29;
	add.s32 	%r308, %r306, %r4;
	mul.wide.u32 	%rd61, %r308, 4;
	add.s64 	%rd62, %rd2, %rd61;
	ld.global.f32 	%f139, [%rd62];
	cvt.rzi.s32.f32 	%r309, %f139;
	cvt.rn.f32.s32 	%f140, %r309;
	setp.lt.f32 	%p30, %f138, %f140;
	selp.f32 	%f141, %f140, %f138, %p30;
	add.s32 	%r310, %r308, %r4;
	mul.wide.u32 	%rd63, %r310, 4;
	add.s64 	%rd64, %rd2, %rd63;
	ld.global.f32 	%f142, [%rd64];
	cvt.rzi.s32.f32 	%r311, %f142;
	cvt.rn.f32.s32 	%f143, %r311;
	setp.lt.f32 	%p31, %f141, %f143;
	selp.f32 	%f144, %f143, %f141, %p31;
	add.s32 	%r312, %r310, %r4;
	mul.wide.u32 	%rd65, %r312, 4;
	add.s64 	%rd66, %rd2, %rd65;
	ld.global.f32 	%f145, [%rd66];
	cvt.rzi.s32.f32 	%r313, %f145;
	cvt.rn.f32.s32 	%f146, %r313;
	setp.lt.f32 	%p32, %f144, %f146;
	selp.f32 	%f147, %f146, %f144, %p32;
	add.s32 	%r314, %r312, %r4;
	mul.wide.u32 	%rd67, %r314, 4;
	add.s64 	%rd68, %rd2, %rd67;
	ld.global.f32 	%f148, [%rd68];
	cvt.rzi.s32.f32 	%r315, %f148;
	cvt.rn.f32.s32 	%f149, %r315;
	setp.lt.f32 	%p33, %f147, %f149;
	selp.f32 	%f150, %f149, %f147, %p33;
	add.s32 	%r316, %r314, %r4;
	mul.wide.u32 	%rd69, %r316, 4;
	add.s64 	%rd70, %rd2, %rd69;
	ld.global.f32 	%f151, [%rd70];
	cvt.rzi.s32.f32 	%r317, %f151;
	cvt.rn.f32.s32 	%f152, %r317;
	setp.lt.f32 	%p34, %f150, %f152;
	selp.f32 	%f153, %f152, %f150, %p34;
	add.s32 	%r318, %r316, %r4;
	mul.wide.u32 	%rd71, %r318, 4;
	add.s64 	%rd72, %rd2, %rd71;
	ld.global.f32 	%f154, [%rd72];
	cvt.rzi.s32.f32 	%r319, %f154;
	cvt.rn.f32.s32 	%f155, %r319;
	setp.lt.f32 	%p35, %f153, %f155;
	selp.f32 	%f349, %f155, %f153, %p35;
	add.s32 	%r495, %r495, 8;
$L__BB0_9:
	setp.eq.s32 	%p36, %r29, 0;
	@%p36 bra 	$L__BB0_15;
	and.b32  	%r32, %r232, 3;
	setp.lt.u32 	%p37, %r29, 4;
	@%p37 bra 	$L__BB0_12;
	add.s32 	%r320, %r28, %r495;
	mad.lo.s32 	%r321, %r320, %r4, %r5;
	mul.wide.u32 	%rd73, %r321, 4;
	add.s64 	%rd74, %rd2, %rd73;
	ld.global.f32 	%f157, [%rd74];
	cvt.rzi.s32.f32 	%r322, %f157;
	cvt.rn.f32.s32 	%f158, %r322;
	setp.lt.f32 	%p38, %f349, %f158;
	selp.f32 	%f159, %f158, %f349, %p38;
	add.s32 	%r323, %r321, %r4;
	mul.wide.u32 	%rd75, %r323, 4;
	add.s64 	%rd76, %rd2, %rd75;
	ld.global.f32 	%f160, [%rd76];
	cvt.rzi.s32.f32 	%r324, %f160;
	cvt.rn.f32.s32 	%f161, %r324;
	setp.lt.f32 	%p39, %f159, %f161;
	selp.f32 	%f162, %f161, %f159, %p39;
	add.s32 	%r325, %r323, %r4;
	mul.wide.u32 	%rd77, %r325, 4;
	add.s64 	%rd78, %rd2, %rd77;
	ld.global.f32 	%f163, [%rd78];
	cvt.rzi.s32.f32 	%r326, %f163;
	cvt.rn.f32.s32 	%f164, %r326;
	setp.lt.f32 	%p40, %f162, %f164;
	selp.f32 	%f165, %f164, %f162, %p40;
	add.s32 	%r327, %r325, %r4;
	mul.wide.u32 	%rd79, %r327, 4;
	add.s64 	%rd80, %rd2, %rd79;
	ld.global.f32 	%f166, [%rd80];
	cvt.rzi.s32.f32 	%r328, %f166;
	cvt.rn.f32.s32 	%f167, %r328;
	setp.lt.f32 	%p41, %f165, %f167;
	selp.f32 	%f349, %f167, %f165, %p41;
	add.s32 	%r495, %r495, 4;
$L__BB0_12:
	setp.eq.s32 	%p42, %r32, 0;
	@%p42 bra 	$L__BB0_15;
	add.s32 	%r329, %r495, %r6;
	add.s32 	%r330, %r329, 5;
	mad.lo.s32 	%r331, %r233, %r330, %r241;
	mad.lo.s32 	%r499, %r230, %r331, %r1;
	neg.s32 	%r498, %r32;
$L__BB0_14:
	.pragma "nounroll";
	mul.wide.u32 	%rd81, %r499, 4;
	add.s64 	%rd82, %rd2, %rd81;
	ld.global.f32 	%f168, [%rd82];
	cvt.rzi.s32.f32 	%r332, %f168;
	cvt.rn.f32.s32 	%f169, %r332;
	setp.lt.f32 	%p43, %f349, %f169;
	selp.f32 	%f349, %f169, %f349, %p43;
	add.s32 	%r499, %r499, %r4;
	add.s32 	%r498, %r498, 1;
	setp.ne.s32 	%p44, %r498, 0;
	@%p44 bra 	$L__BB0_14;
$L__BB0_15:
	setp.eq.s32 	%p45, %r232, 0;
	mov.f32 	%f357, 0f00000000;
	@%p45 bra 	$L__BB0_27;
	add.s32 	%r41, %r6, 5;
	and.b32  	%r42, %r232, 7;
	setp.lt.u32 	%p46, %r232, 8;
	mov.b32 	%r517, 0;
	mov.f32 	%f357, 0f00000000;
	@%p46 bra 	$L__BB0_19;
	and.b32  	%r517, %r232, -8;
	neg.s32 	%r528, %r517;
	add.s32 	%r334, %r6, 6;
	mad.lo.s32 	%r335, %r233, %r334, %r241;
	mad.lo.s32 	%r527, %r230, %r335, %r1;
	shl.b32 	%r46, %r4, 3;
	add.s32 	%r336, %r6, 7;
	mad.lo.s32 	%r337, %r233, %r336, %r241;
	mad.lo.s32 	%r526, %r230, %r337, %r1;
	add.s32 	%r338, %r6, 8;
	mad.lo.s32 	%r339, %r233, %r338, %r241;
	mad.lo.s32 	%r525, %r230, %r339, %r1;
	add.s32 	%r340, %r6, 9;
	mad.lo.s32 	%r341, %r233, %r340, %r241;
	mad.lo.s32 	%r524, %r230, %r341, %r1;
	add.s32 	%r342, %r6, 10;
	mad.lo.s32 	%r343, %r233, %r342, %r241;
	mad.lo.s32 	%r523, %r230, %r343, %r1;
	add.s32 	%r344, %r6, 11;
	mad.lo.s32 	%r345, %r233, %r344, %r241;
	mad.lo.s32 	%r522, %r230, %r345, %r1;
	add.s32 	%r346, %r6, 12;
	mad.lo.s32 	%r347, %r233, %r346, %r241;
	mad.lo.s32 	%r521, %r230, %r347, %r1;
	mad.lo.s32 	%r348, %r233, %r41, %r241;
	mad.lo.s32 	%r520, %r230, %r348, %r1;
	mov.f32 	%f357, 0f00000000;
$L__BB0_18:
	.pragma "nounroll";
	mul.wide.u32 	%rd83, %r520, 4;
	add.s64 	%rd84, %rd2, %rd83;
	ld.global.f32 	%f174, [%rd84];
	sub.f32 	%f175, %f174, %f349;
	mul.f32 	%f176, %f175, 0f3FB8AA3B;
	ex2.approx.f32 	%f177, %f176;
	add.f32 	%f178, %f357, %f177;
	add.s64 	%rd85, %rd1, %rd83;
	st.global.f32 	[%rd85], %f177;
	mul.wide.u32 	%rd86, %r527, 4;
	add.s64 	%rd87, %rd2, %rd86;
	ld.global.f32 	%f179, [%rd87];
	sub.f32 	%f180, %f179, %f349;
	mul.f32 	%f181, %f180, 0f3FB8AA3B;
	ex2.approx.f32 	%f182, %f181;
	add.f32 	%f183, %f178, %f182;
	add.s64 	%rd88, %rd1, %rd86;
	st.global.f32 	[%rd88], %f182;
	mul.wide.u32 	%rd89, %r526, 4;
	add.s64 	%rd90, %rd2, %rd89;
	ld.global.f32 	%f184, [%rd90];
	sub.f32 	%f185, %f184, %f349;
	mul.f32 	%f186, %f185, 0f3FB8AA3B;
	ex2.approx.f32 	%f187, %f186;
	add.f32 	%f188, %f183, %f187;
	add.s64 	%rd91, %rd1, %rd89;
	st.global.f32 	[%rd91], %f187;
	mul.wide.u32 	%rd92, %r525, 4;
	add.s64 	%rd93, %rd2, %rd92;
	ld.global.f32 	%f189, [%rd93];
	sub.f32 	%f190, %f189, %f349;
	mul.f32 	%f191, %f190, 0f3FB8AA3B;
	ex2.approx.f32 	%f192, %f191;
	add.f32 	%f193, %f188, %f192;
	add.s64 	%rd94, %rd1, %rd92;
	st.global.f32 	[%rd94], %f192;
	mul.wide.u32 	%rd95, %r524, 4;
	add.s64 	%rd96, %rd2, %rd95;
	ld.global.f32 	%f194, [%rd96];
	sub.f32 	%f195, %f194, %f349;
	mul.f32 	%f196, %f195, 0f3FB8AA3B;
	ex2.approx.f32 	%f197, %f196;
	add.f32 	%f198, %f193, %f197;
	add.s64 	%rd97, %rd1, %rd95;
	st.global.f32 	[%rd97], %f197;
	mul.wide.u32 	%rd98, %r523, 4;
	add.s64 	%rd99, %rd2, %rd98;
	ld.global.f32 	%f199, [%rd99];
	sub.f32 	%f200, %f199, %f349;
	mul.f32 	%f201, %f200, 0f3FB8AA3B;
	ex2.approx.f32 	%f202, %f201;
	add.f32 	%f203, %f198, %f202;
	add.s64 	%rd100, %rd1, %rd98;
	st.global.f32 	[%rd100], %f202;
	mul.wide.u32 	%rd101, %r522, 4;
	add.s64 	%rd102, %rd2, %rd101;
	ld.global.f32 	%f204, [%rd102];
	sub.f32 	%f205, %f204, %f349;
	mul.f32 	%f206, %f205, 0f3FB8AA3B;
	ex2.approx.f32 	%f207, %f206;
	add.f32 	%f208, %f203, %f207;
	add.s64 	%rd103, %rd1, %rd101;
	st.global.f32 	[%rd103], %f207;
	mul.wide.u32 	%rd104, %r521, 4;
	add.s64 	%rd105, %rd2, %rd104;
	ld.global.f32 	%f209, [%rd105];
	sub.f32 	%f210, %f209, %f349;
	mul.f32 	%f211, %f210, 0f3FB8AA3B;
	ex2.approx.f32 	%f212, %f211;
	add.f32 	%f357, %f208, %f212;
	add.s64 	%rd106, %rd1, %rd104;
	st.global.f32 	[%rd106], %f212;
	add.s32 	%r528, %r528, 8;
	add.s32 	%r527, %r527, %r46;
	add.s32 	%r526, %r526, %r46;
	add.s32 	%r525, %r525, %r46;
	add.s32 	%r524, %r524, %r46;
	add.s32 	%r523, %r523, %r46;
	add.s32 	%r522, %r522, %r46;
	add.s32 	%r521, %r521, %r46;
	add.s32 	%r520, %r520, %r46;
	setp.eq.s32 	%p47, %r528, 0;
	@%p47 bra 	$L__BB0_19;
	bra.uni 	$L__BB0_18;
$L__BB0_19:
	setp.eq.s32 	%p48, %r42, 0;
	@%p48 bra 	$L__BB0_27;
	and.b32  	%r89, %r232, 3;
	setp.lt.u32 	%p49, %r42, 4;
	@%p49 bra 	$L__BB0_22;
	add.s32 	%r349, %r41, %r517;
	mad.lo.s32 	%r350, %r349, %r4, %r5;
	mul.wide.u32 	%rd107, %r350, 4;
	add.s64 	%rd108, %rd2, %rd107;
	ld.global.f32 	%f214, [%rd108];
	sub.f32 	%f215, %f214, %f349;
	mul.f32 	%f216, %f215, 0f3FB8AA3B;
	ex2.approx.f32 	%f217, %f216;
	add.f32 	%f218, %f357, %f217;
	add.s64 	%rd109, %rd1, %rd107;
	st.global.f32 	[%rd109], %f217;
	add.s32 	%r351, %r350, %r4;
	mul.wide.u32 	%rd110, %r351, 4;
	add.s64 	%rd111, %rd2, %rd110;
	ld.global.f32 	%f219, [%rd111];
	sub.f32 	%f220, %f219, %f349;
	mul.f32 	%f221, %f220, 0f3FB8AA3B;
	ex2.approx.f32 	%f222, %f221;
	add.f32 	%f223, %f218, %f222;
	add.s64 	%rd112, %rd1, %rd110;
	st.global.f32 	[%rd112], %f222;
	add.s32 	%r352, %r351, %r4;
	mul.wide.u32 	%rd113, %r352, 4;
	add.s64 	%rd114, %rd2, %rd113;
	ld.global.f32 	%f224, [%rd114];
	sub.f32 	%f225, %f224, %f349;
	mul.f32 	%f226, %f225, 0f3FB8AA3B;
	ex2.approx.f32 	%f227, %f226;
	add.f32 	%f228, %f223, %f227;
	add.s64 	%rd115, %rd1, %rd113;
	st.global.f32 	[%rd115], %f227;
	add.s32 	%r353, %r352, %r4;
	mul.wide.u32 	%rd116, %r353, 4;
	add.s64 	%rd117, %rd2, %rd116;
	ld.global.f32 	%f229, [%rd117];
	sub.f32 	%f230, %f229, %f349;
	mul.f32 	%f231, %f230, 0f3FB8AA3B;
	ex2.approx.f32 	%f232, %f231;
	add.f32 	%f357, %f228, %f232;
	add.s64 	%rd118, %rd1, %rd116;
	st.global.f32 	[%rd118], %f232;
	add.s32 	%r517, %r517, 4;
$L__BB0_22:
	setp.eq.s32 	%p50, %r89, 0;
	@%p50 bra 	$L__BB0_27;
	setp.eq.s32 	%p51, %r89, 1;
	@%p51 bra 	$L__BB0_25;
	add.s32 	%r354, %r41, %r517;
	mad.lo.s32 	%r355, %r354, %r4, %r5;
	mul.wide.u32 	%rd119, %r355, 4;
	add.s64 	%rd120, %rd2, %rd119;
	ld.global.f32 	%f234, [%rd120];
	sub.f32 	%f235, %f234, %f349;
	mul.f32 	%f236, %f235, 0f3FB8AA3B;
	ex2.approx.f32 	%f237, %f236;
	add.f32 	%f238, %f357, %f237;
	add.s64 	%rd121, %rd1, %rd119;
	st.global.f32 	[%rd121], %f237;
	add.s32 	%r356, %r355, %r4;
	mul.wide.u32 	%rd122, %r356, 4;
	add.s64 	%rd123, %rd2, %rd122;
	ld.global.f32 	%f239, [%rd123];
	sub.f32 	%f240, %f239, %f349;
	mul.f32 	%f241, %f240, 0f3FB8AA3B;
	ex2.approx.f32 	%f242, %f241;
	add.f32 	%f357, %f238, %f242;
	add.s64 	%rd124, %rd1, %rd122;
	st.global.f32 	[%rd124], %f242;
	add.s32 	%r517, %r517, 2;
$L__BB0_25:
	and.b32  	%r357, %r232, 1;
	setp.eq.b32 	%p52, %r357, 1;
	not.pred 	%p53, %p52;
	@%p53 bra 	$L__BB0_27;
	add.s32 	%r358, %r41, %r517;
	mad.lo.s32 	%r359, %r358, %r4, %r5;
	mul.wide.u32 	%rd125, %r359, 4;
	add.s64 	%rd126, %rd2, %rd125;
	ld.global.f32 	%f243, [%rd126];
	sub.f32 	%f244, %f243, %f349;
	mul.f32 	%f245, %f244, 0f3FB8AA3B;
	ex2.approx.f32 	%f246, %f245;
	add.f32 	%f357, %f357, %f246;
	add.s64 	%rd127, %rd1, %rd125;
	st.global.f32 	[%rd127], %f246;
$L__BB0_27:
	setp.eq.s32 	%p54, %r232, 0;
	mov.b32 	%r572, -1;
	mov.f32 	%f367, 0f00000000;
	@%p54 bra 	$L__BB0_51;
	add.s32 	%r94, %r6, 5;
	and.b32  	%r95, %r232, 7;
	setp.lt.u32 	%p55, %r232, 8;
	mov.b32 	%r529, 0;
	@%p55 bra 	$L__BB0_31;
	and.b32  	%r529, %r232, -8;
	neg.s32 	%r540, %r529;
	add.s32 	%r362, %r6, 6;
	mad.lo.s32 	%r363, %r233, %r362, %r241;
	mad.lo.s32 	%r539, %r230, %r363, %r1;
	shl.b32 	%r99, %r4, 3;
	add.s32 	%r364, %r6, 7;
	mad.lo.s32 	%r365, %r233, %r364, %r241;
	mad.lo.s32 	%r538, %r230, %r365, %r1;
	add.s32 	%r366, %r6, 8;
	mad.lo.s32 	%r367, %r233, %r366, %r241;
	mad.lo.s32 	%r537, %r230, %r367, %r1;
	add.s32 	%r368, %r6, 9;
	mad.lo.s32 	%r369, %r233, %r368, %r241;
	mad.lo.s32 	%r536, %r230, %r369, %r1;
	add.s32 	%r370, %r6, 10;
	mad.lo.s32 	%r371, %r233, %r370, %r241;
	mad.lo.s32 	%r535, %r230, %r371, %r1;
	add.s32 	%r372, %r6, 11;
	mad.lo.s32 	%r373, %r233, %r372, %r241;
	mad.lo.s32 	%r534, %r230, %r373, %r1;
	add.s32 	%r374, %r6, 12;
	mad.lo.s32 	%r375, %r233, %r374, %r241;
	mad.lo.s32 	%r533, %r230, %r375, %r1;
	mad.lo.s32 	%r376, %r233, %r94, %r241;
	mad.lo.s32 	%r532, %r230, %r376, %r1;
$L__BB0_30:
	.pragma "nounroll";
	mul.wide.u32 	%rd128, %r532, 4;
	add.s64 	%rd129, %rd1, %rd128;
	ld.global.f32 	%f248, [%rd129];
	div.rn.f32 	%f249, %f248, %f357;
	st.global.f32 	[%rd129], %f249;
	mul.wide.u32 	%rd130, %r539, 4;
	add.s64 	%rd131, %rd1, %rd130;
	ld.global.f32 	%f250, [%rd131];
	div.rn.f32 	%f251, %f250, %f357;
	st.global.f32 	[%rd131], %f251;
	mul.wide.u32 	%rd132, %r538, 4;
	add.s64 	%rd133, %rd1, %rd132;
	ld.global.f32 	%f252, [%rd133];
	div.rn.f32 	%f253, %f252, %f357;
	st.global.f32 	[%rd133], %f253;
	mul.wide.u32 	%rd134, %r537, 4;
	add.s64 	%rd135, %rd1, %rd134;
	ld.global.f32 	%f254, [%rd135];
	div.rn.f32 	%f255, %f254, %f357;
	st.global.f32 	[%rd135], %f255;
	mul.wide.u32 	%rd136, %r536, 4;
	add.s64 	%rd137, %rd1, %rd136;
	ld.global.f32 	%f256, [%rd137];
	div.rn.f32 	%f257, %f256, %f357;
	st.global.f32 	[%rd137], %f257;
	mul.wide.u32 	%rd138, %r535, 4;
	add.s64 	%rd139, %rd1, %rd138;
	ld.global.f32 	%f258, [%rd139];
	div.rn.f32 	%f259, %f258, %f357;
	st.global.f32 	[%rd139], %f259;
	mul.wide.u32 	%rd140, %r534, 4;
	add.s64 	%rd141, %rd1, %rd140;
	ld.global.f32 	%f260, [%rd141];
	div.rn.f32 	%f261, %f260, %f357;
	st.global.f32 	[%rd141], %f261;
	mul.wide.u32 	%rd142, %r533, 4;
	add.s64 	%rd143, %rd1, %rd142;
	ld.global.f32 	%f262, [%rd143];
	div.rn.f32 	%f263, %f262, %f357;
	st.global.f32 	[%rd143], %f263;
	add.s32 	%r540, %r540, 8;
	add.s32 	%r539, %r539, %r99;
	add.s32 	%r538, %r538, %r99;
	add.s32 	%r537, %r537, %r99;
	add.s32 	%r536, %r536, %r99;
	add.s32 	%r535, %r535, %r99;
	add.s32 	%r534, %r534, %r99;
	add.s32 	%r533, %r533, %r99;
	add.s32 	%r532, %r532, %r99;
	setp.eq.s32 	%p56, %r540, 0;
	@%p56 bra 	$L__BB0_31;
	bra.uni 	$L__BB0_30;
$L__BB0_31:
	setp.eq.s32 	%p57, %r95, 0;
	@%p57 bra 	$L__BB0_39;
	and.b32  	%r126, %r232, 3;
	setp.lt.u32 	%p58, %r95, 4;
	@%p58 bra 	$L__BB0_34;
	add.s32 	%r377, %r94, %r529;
	mad.lo.s32 	%r378, %r377, %r4, %r5;
	mul.wide.u32 	%rd144, %r378, 4;
	add.s64 	%rd145, %rd1, %rd144;
	ld.global.f32 	%f264, [%rd145];
	div.rn.f32 	%f265, %f264, %f357;
	st.global.f32 	[%rd145], %f265;
	add.s32 	%r379, %r378, %r4;
	mul.wide.u32 	%rd146, %r379, 4;
	add.s64 	%rd147, %rd1, %rd146;
	ld.global.f32 	%f266, [%rd147];
	div.rn.f32 	%f267, %f266, %f357;
	st.global.f32 	[%rd147], %f267;
	add.s32 	%r380, %r379, %r4;
	mul.wide.u32 	%rd148, %r380, 4;
	add.s64 	%rd149, %rd1, %rd148;
	ld.global.f32 	%f268, [%rd149];
	div.rn.f32 	%f269, %f268, %f357;
	st.global.f32 	[%rd149], %f269;
	add.s32 	%r381, %r380, %r4;
	mul.wide.u32 	%rd150, %r381, 4;
	add.s64 	%rd151, %rd1, %rd150;
	ld.global.f32 	%f270, [%rd151];
	div.rn.f32 	%f271, %f270, %f357;
	st.global.f32 	[%rd151], %f271;
	add.s32 	%r529, %r529, 4;
$L__BB0_34:
	setp.eq.s32 	%p59, %r126, 0;
	@%p59 bra 	$L__BB0_39;
	setp.eq.s32 	%p60, %r126, 1;
	@%p60 bra 	$L__BB0_37;
	add.s32 	%r382, %r94, %r529;
	mad.lo.s32 	%r383, %r382, %r4, %r5;
	mul.wide.u32 	%rd152, %r383, 4;
	add.s64 	%rd153, %rd1, %rd152;
	ld.global.f32 	%f272, [%rd153];
	div.rn.f32 	%f273, %f272, %f357;
	st.global.f32 	[%rd153], %f273;
	add.s32 	%r384, %r383, %r4;
	mul.wide.u32 	%rd154, %r384, 4;
	add.s64 	%rd155, %rd1, %rd154;
	ld.global.f32 	%f274, [%rd155];
	div.rn.f32 	%f275, %f274, %f357;
	st.global.f32 	[%rd155], %f275;
	add.s32 	%r529, %r529, 2;
$L__BB0_37:
	and.b32  	%r385, %r232, 1;
	setp.eq.b32 	%p61, %r385, 1;
	not.pred 	%p62, %p61;
	@%p62 bra 	$L__BB0_39;
	add.s32 	%r386, %r94, %r529;
	mad.lo.s32 	%r387, %r386, %r4, %r5;
	mul.wide.u32 	%rd156, %r387, 4;
	add.s64 	%rd157, %rd1, %rd156;
	ld.global.f32 	%f276, [%rd157];
	div.rn.f32 	%f277, %f276, %f357;
	st.global.f32 	[%rd157], %f277;
$L__BB0_39:
	and.b32  	%r131, %r232, 15;
	setp.lt.u32 	%p63, %r232, 16;
	mov.f32 	%f367, 0f00000000;
	mov.b32 	%r572, -1;
	mov.b32 	%r560, 0;
	@%p63 bra 	$L__BB0_42;
	and.b32  	%r560, %r232, -16;
	add.s32 	%r393, %r6, 6;
	mad.lo.s32 	%r394, %r233, %r393, %r241;
	mad.lo.s32 	%r556, %r230, %r394, %r1;
	add.s32 	%r395, %r6, 7;
	mad.lo.s32 	%r396, %r233, %r395, %r241;
	mad.lo.s32 	%r555, %r230, %r396, %r1;
	add.s32 	%r397, %r6, 8;
	mad.lo.s32 	%r398, %r233, %r397, %r241;
	mad.lo.s32 	%r554, %r230, %r398, %r1;
	add.s32 	%r399, %r6, 9;
	mad.lo.s32 	%r400, %r233, %r399, %r241;
	mad.lo.s32 	%r553, %r230, %r400, %r1;
	add.s32 	%r401, %r6, 10;
	mad.lo.s32 	%r402, %r233, %r401, %r241;
	mad.lo.s32 	%r552, %r230, %r402, %r1;
	add.s32 	%r403, %r6, 11;
	mad.lo.s32 	%r404, %r233, %r403, %r241;
	mad.lo.s32 	%r551, %r230, %r404, %r1;
	add.s32 	%r405, %r6, 12;
	mad.lo.s32 	%r406, %r233, %r405, %r241;
	mad.lo.s32 	%r550, %r230, %r406, %r1;
	add.s32 	%r407, %r6, 13;
	mad.lo.s32 	%r408, %r233, %r407, %r241;
	mad.lo.s32 	%r549, %r230, %r408, %r1;
	add.s32 	%r409, %r6, 14;
	mad.lo.s32 	%r410, %r233, %r409, %r241;
	mad.lo.s32 	%r548, %r230, %r410, %r1;
	add.s32 	%r411, %r6, 15;
	mad.lo.s32 	%r412, %r233, %r411, %r241;
	mad.lo.s32 	%r547, %r230, %r412, %r1;
	add.s32 	%r413, %r6, 16;
	mad.lo.s32 	%r414, %r233, %r413, %r241;
	mad.lo.s32 	%r546, %r230, %r414, %r1;
	add.s32 	%r415, %r6, 17;
	mad.lo.s32 	%r416, %r233, %r415, %r241;
	mad.lo.s32 	%r545, %r230, %r416, %r1;
	add.s32 	%r417, %r6, 18;
	mad.lo.s32 	%r418, %r233, %r417, %r241;
	mad.lo.s32 	%r544, %r230, %r418, %r1;
	add.s32 	%r419, %r6, 19;
	mad.lo.s32 	%r420, %r233, %r419, %r241;
	mad.lo.s32 	%r543, %r230, %r420, %r1;
	add.s32 	%r421, %r6, 20;
	mad.lo.s32 	%r422, %r233, %r421, %r241;
	mad.lo.s32 	%r542, %r230, %r422, %r1;
	mad.lo.s32 	%r423, %r233, %r94, %r241;
	mad.lo.s32 	%r541, %r230, %r423, %r1;
	mov.f32 	%f367, 0f00000000;
	mov.b32 	%r572, -1;
	mov.b32 	%r557, 0;
$L__BB0_41:
	.pragma "nounroll";
	mul.wide.u32 	%rd158, %r541, 4;
	add.s64 	%rd159, %rd1, %rd158;
	ld.global.f32 	%f281, [%rd159];
	setp.gt.f32 	%p64, %f281, %f367;
	selp.f32 	%f282, %f281, %f367, %p64;
	selp.b32 	%r424, %r557, %r572, %p64;
	mul.wide.u32 	%rd160, %r556, 4;
	add.s64 	%rd161, %rd1, %rd160;
	ld.global.f32 	%f283, [%rd161];
	setp.gt.f32 	%p65, %f283, %f282;
	selp.f32 	%f284, %f283, %f282, %p65;
	add.s32 	%r425, %r557, 1;
	selp.b32 	%r426, %r425, %r424, %p65;
	mul.wide.u32 	%rd162, %r555, 4;
	add.s64 	%rd163, %rd1, %rd162;
	ld.global.f32 	%f285, [%rd163];
	setp.gt.f32 	%p66, %f285, %f284;
	selp.f32 	%f286, %f285, %f284, %p66;
	add.s32 	%r427, %r557, 2;
	selp.b32 	%r428, %r427, %r426, %p66;
	mul.wide.u32 	%rd164, %r554, 4;
	add.s64 	%rd165, %rd1, %rd164;
	ld.global.f32 	%f287, [%rd165];
	setp.gt.f32 	%p67, %f287, %f286;
	selp.f32 	%f288, %f287, %f286, %p67;
	add.s32 	%r429, %r557, 3;
	selp.b32 	%r430, %r429, %r428, %p67;
	mul.wide.u32 	%rd166, %r553, 4;
	add.s64 	%rd167, %rd1, %rd166;
	ld.global.f32 	%f289, [%rd167];
	setp.gt.f32 	%p68, %f289, %f288;
	selp.f32 	%f290, %f289, %f288, %p68;
	add.s32 	%r431, %r557, 4;
	selp.b32 	%r432, %r431, %r430, %p68;
	mul.wide.u32 	%rd168, %r552, 4;
	add.s64 	%rd169, %rd1, %rd168;
	ld.global.f32 	%f291, [%rd169];
	setp.gt.f32 	%p69, %f291, %f290;
	selp.f32 	%f292, %f291, %f290, %p69;
	add.s32 	%r433, %r557, 5;
	selp.b32 	%r434, %r433, %r432, %p69;
	mul.wide.u32 	%rd170, %r551, 4;
	add.s64 	%rd171, %rd1, %rd170;
	ld.global.f32 	%f293, [%rd171];
	setp.gt.f32 	%p70, %f293, %f292;
	selp.f32 	%f294, %f293, %f292, %p70;
	add.s32 	%r435, %r557, 6;
	selp.b32 	%r436, %r435, %r434, %p70;
	mul.wide.u32 	%rd172, %r550, 4;
	add.s64 	%rd173, %rd1, %rd172;
	ld.global.f32 	%f295, [%rd173];
	setp.gt.f32 	%p71, %f295, %f294;
	selp.f32 	%f296, %f295, %f294, %p71;
	add.s32 	%r437, %r557, 7;
	selp.b32 	%r438, %r437, %r436, %p71;
	mul.wide.u32 	%rd174, %r549, 4;
	add.s64 	%rd175, %rd1, %rd174;
	ld.global.f32 	%f297, [%rd175];
	setp.gt.f32 	%p72, %f297, %f296;
	selp.f32 	%f298, %f297, %f296, %p72;
	add.s32 	%r439, %r557, 8;
	selp.b32 	%r440, %r439, %r438, %p72;
	mul.wide.u32 	%rd176, %r548, 4;
	add.s64 	%rd177, %rd1, %rd176;
	ld.global.f32 	%f299, [%rd177];
	setp.gt.f32 	%p73, %f299, %f298;
	selp.f32 	%f300, %f299, %f298, %p73;
	add.s32 	%r441, %r557, 9;
	selp.b32 	%r442, %r441, %r440, %p73;
	mul.wide.u32 	%rd178, %r547, 4;
	add.s64 	%rd179, %rd1, %rd178;
	ld.global.f32 	%f301, [%rd179];
	setp.gt.f32 	%p74, %f301, %f300;
	selp.f32 	%f302, %f301, %f300, %p74;
	add.s32 	%r443, %r557, 10;
	selp.b32 	%r444, %r443, %r442, %p74;
	mul.wide.u32 	%rd180, %r546, 4;
	add.s64 	%rd181, %rd1, %rd180;
	ld.global.f32 	%f303, [%rd181];
	setp.gt.f32 	%p75, %f303, %f302;
	selp.f32 	%f304, %f303, %f302, %p75;
	add.s32 	%r445, %r557, 11;
	selp.b32 	%r446, %r445, %r444, %p75;
	mul.wide.u32 	%rd182, %r545, 4;
	add.s64 	%rd183, %rd1, %rd182;
	ld.global.f32 	%f305, [%rd183];
	setp.gt.f32 	%p76, %f305, %f304;
	selp.f32 	%f306, %f305, %f304, %p76;
	add.s32 	%r447, %r557, 12;
	selp.b32 	%r448, %r447, %r446, %p76;
	mul.wide.u32 	%rd184, %r544, 4;
	add.s64 	%rd185, %rd1, %rd184;
	ld.global.f32 	%f307, [%rd185];
	setp.gt.f32 	%p77, %f307, %f306;
	selp.f32 	%f308, %f307, %f306, %p77;
	add.s32 	%r449, %r557, 13;
	selp.b32 	%r450, %r449, %r448, %p77;
	mul.wide.u32 	%rd186, %r543, 4;
	add.s64 	%rd187, %rd1, %rd186;
	ld.global.f32 	%f309, [%rd187];
	setp.gt.f32 	%p78, %f309, %f308;
	selp.f32 	%f310, %f309, %f308, %p78;
	add.s32 	%r451, %r557, 14;
	selp.b32 	%r452, %r451, %r450, %p78;
	mul.wide.u32 	%rd188, %r542, 4;
	add.s64 	%rd189, %rd1, %rd188;
	ld.global.f32 	%f311, [%rd189];
	setp.gt.f32 	%p79, %f311, %f310;
	selp.f32 	%f367, %f311, %f310, %p79;
	add.s32 	%r453, %r557, 15;
	selp.b32 	%r572, %r453, %r452, %p79;
	shl.b32 	%r454, %r4, 4;
	add.s32 	%r556, %r556, %r454;
	add.s32 	%r555, %r555, %r454;
	add.s32 	%r554, %r554, %r454;
	add.s32 	%r553, %r553, %r454;
	add.s32 	%r552, %r552, %r454;
	add.s32 	%r551, %r551, %r454;
	add.s32 	%r550, %r550, %r454;
	add.s32 	%r549, %r549, %r454;
	add.s32 	%r548, %r548, %r454;
	add.s32 	%r547, %r547, %r454;
	add.s32 	%r546, %r546, %r454;
	add.s32 	%r545, %r545, %r454;
	add.s32 	%r544, %r544, %r454;
	add.s32 	%r543, %r543, %r454;
	add.s32 	%r542, %r542, %r454;
	add.s32 	%r541, %r541, %r454;
	add.s32 	%r557, %r557, 16;
	setp.ne.s32 	%p80, %r557, %r560;
	@%p80 bra 	$L__BB0_41;
$L__BB0_42:
	setp.eq.s32 	%p81, %r131, 0;
	@%p81 bra 	$L__BB0_51;
	setp.lt.u32 	%p82, %r131, 8;
	@%p82 bra 	$L__BB0_45;
	add.s32 	%r456, %r94, %r560;
	mad.lo.s32 	%r457, %r456, %r4, %r5;
	mul.wide.u32 	%rd190, %r457, 4;
	add.s64 	%rd191, %rd1, %rd190;
	ld.global.f32 	%f313, [%rd191];
	setp.gt.f32 	%p83, %f313, %f367;
	selp.f32 	%f314, %f313, %f367, %p83;
	selp.b32 	%r458, %r560, %r572, %p83;
	add.s32 	%r459, %r560, 1;
	add.s32 	%r460, %r457, %r4;
	mul.wide.u32 	%rd192, %r460, 4;
	add.s64 	%rd193, %rd1, %rd192;
	ld.global.f32 	%f315, [%rd193];
	setp.gt.f32 	%p84, %f315, %f314;
	selp.f32 	%f316, %f315, %f314, %p84;
	selp.b32 	%r461, %r459, %r458, %p84;
	add.s32 	%r462, %r560, 2;
	add.s32 	%r463, %r460, %r4;
	mul.wide.u32 	%rd194, %r463, 4;
	add.s64 	%rd195, %rd1, %rd194;
	ld.global.f32 	%f317, [%rd195];
	setp.gt.f32 	%p85, %f317, %f316;
	selp.f32 	%f318, %f317, %f316, %p85;
	selp.b32 	%r464, %r462, %r461, %p85;
	add.s32 	%r465, %r560, 3;
	add.s32 	%r466, %r463, %r4;
	mul.wide.u32 	%rd196, %r466, 4;
	add.s64 	%rd197, %rd1, %rd196;
	ld.global.f32 	%f319, [%rd197];
	setp.gt.f32 	%p86, %f319, %f318;
	selp.f32 	%f320, %f319, %f318, %p86;
	selp.b32 	%r467, %r465, %r464, %p86;
	add.s32 	%r468, %r560, 4;
	add.s32 	%r469, %r466, %r4;
	mul.wide.u32 	%rd198, %r469, 4;
	add.s64 	%rd199, %rd1, %rd198;
	ld.global.f32 	%f321, [%rd199];
	setp.gt.f32 	%p87, %f321, %f320;
	selp.f32 	%f322, %f321, %f320, %p87;
	selp.b32 	%r470, %r468, %r467, %p87;
	add.s32 	%r471, %r560, 5;
	add.s32 	%r472, %r469, %r4;
	mul.wide.u32 	%rd200, %r472, 4;
	add.s64 	%rd201, %rd1, %rd200;
	ld.global.f32 	%f323, [%rd201];
	setp.gt.f32 	%p88, %f323, %f322;
	selp.f32 	%f324, %f323, %f322, %p88;
	selp.b32 	%r473, %r471, %r470, %p88;
	add.s32 	%r474, %r560, 6;
	add.s32 	%r475, %r472, %r4;
	mul.wide.u32 	%rd202, %r475, 4;
	add.s64 	%rd203, %rd1, %rd202;
	ld.global.f32 	%f325, [%rd203];
	setp.gt.f32 	%p89, %f325, %f324;
	selp.f32 	%f326, %f325, %f324, %p89;
	selp.b32 	%r476, %r474, %r473, %p89;
	add.s32 	%r477, %r560, 7;
	add.s32 	%r478, %r475, %r4;
	mul.wide.u32 	%rd204, %r478, 4;
	add.s64 	%rd205, %rd1, %rd204;
	ld.global.f32 	%f327, [%rd205];
	setp.gt.f32 	%p90, %f327, %f326;
	selp.f32 	%f367, %f327, %f326, %p90;
	selp.b32 	%r572, %r477, %r476, %p90;
	add.s32 	%r560, %r560, 8;
$L__BB0_45:
	setp.eq.s32 	%p91, %r95, 0;
	@%p91 bra 	$L__BB0_51;
	and.b32  	%r211, %r232, 3;
	setp.lt.u32 	%p92, %r95, 4;
	@%p92 bra 	$L__BB0_48;
	add.s32 	%r480, %r94, %r560;
	mad.lo.s32 	%r481, %r480, %r4, %r5;
	mul.wide.u32 	%rd206, %r481, 4;
	add.s64 	%rd207, %rd1, %rd206;
	ld.global.f32 	%f329, [%rd207];
	setp.gt.f32 	%p93, %f329, %f367;
	selp.f32 	%f330, %f329, %f367, %p93;
	selp.b32 	%r482, %r560, %r572, %p93;
	add.s32 	%r483, %r560, 1;
	add.s32 	%r484, %r481, %r4;
	mul.wide.u32 	%rd208, %r484, 4;
	add.s64 	%rd209, %rd1, %rd208;
	ld.global.f32 	%f331, [%rd209];
	setp.gt.f32 	%p94, %f331, %f330;
	selp.f32 	%f332, %f331, %f330, %p94;
	selp.b32 	%r485, %r483, %r482, %p94;
	add.s32 	%r486, %r560, 2;
	add.s32 	%r487, %r484, %r4;
	mul.wide.u32 	%rd210, %r487, 4;
	add.s64 	%rd211, %rd1, %rd210;
	ld.global.f32 	%f333, [%rd211];
	setp.gt.f32 	%p95, %f333, %f332;
	selp.f32 	%f334, %f333, %f332, %p95;
	selp.b32 	%r488, %r486, %r485, %p95;
	add.s32 	%r489, %r560, 3;
	add.s32 	%r490, %r487, %r4;
	mul.wide.u32 	%rd212, %r490, 4;
	add.s64 	%rd213, %rd1, %rd212;
	ld.global.f32 	%f335, [%rd213];
	setp.gt.f32 	%p96, %f335, %f334;
	selp.f32 	%f367, %f335, %f334, %p96;
	selp.b32 	%r572, %r489, %r488, %p96;
	add.s32 	%r560, %r560, 4;
$L__BB0_48:
	setp.eq.s32 	%p97, %r211, 0;
	@%p97 bra 	$L__BB0_51;
	add.s32 	%r491, %r560, %r6;
	add.s32 	%r492, %r491, 5;
	mad.lo.s32 	%r493, %r233, %r492, %r241;
	mad.lo.s32 	%r569, %r230, %r493, %r1;
	neg.s32 	%r568, %r211;
$L__BB0_50:
	.pragma "nounroll";
	mul.wide.u32 	%rd214, %r569, 4;
	add.s64 	%rd215, %rd1, %rd214;
	ld.global.f32 	%f336, [%rd215];
	setp.gt.f32 	%p98, %f336, %f367;
	selp.f32 	%f367, %f336, %f367, %p98;
	selp.b32 	%r572, %r560, %r572, %p98;
	add.s32 	%r560, %r560, 1;
	add.s32 	%r569, %r569, %r4;
	add.s32 	%r568, %r568, 1;
	setp.ne.s32 	%p99, %r568, 0;
	@%p99 bra 	$L__BB0_50;
$L__BB0_51:
	ld.param.u64 	%rd227, [_Z14gpuRegionLayerPKfPfPiS1_S1_S2_S2_fjjjjjjS0__param_4];
	ld.param.u64 	%rd226, [_Z14gpuRegionLayerPKfPfPiS1_S1_S2_S2_fjjjjjjS0__param_2];
	cvta.to.global.u64 	%rd216, %rd226;
	mul.wide.s32 	%rd217, %r7, 4;
	add.s64 	%rd218, %rd216, %rd217;
	st.global.u32 	[%rd218], %r7;
	fma.rn.f32 	%f337, %f1, %f367, 0f3F800000;
	cvta.to.global.u64 	%rd219, %rd4;
	add.s64 	%rd220, %rd219, %rd217;
	st.global.f32 	[%rd220], %f337;
	cvt.f64.f32 	%fd1, %f2;
	cvt.f64.f32 	%fd2, %f4;
	mul.f64 	%fd3, %fd2, 0d3FE0000000000000;
	sub.f64 	%fd4, %fd1, %fd3;
	cvt.rn.f32.f64 	%f338, %fd4;
	shl.b32 	%r494, %r7, 2;
	cvta.to.global.u64 	%rd221, %rd227;
	mul.wide.s32 	%rd222, %r494, 4;
	add.s64 	%rd223, %rd221, %rd222;
	st.global.f32 	[%rd223], %f338;
	cvt.f64.f32 	%fd5, %f3;
	cvt.f64.f32 	%fd6, %f5;
	mul.f64 	%fd7, %fd6, 0d3FE0000000000000;
	sub.f64 	%fd8, %fd5, %fd7;
	cvt.rn.f32.f64 	%f339, %fd8;
	st.global.f32 	[%rd223+4], %f339;
	add.f64 	%fd9, %fd3, %fd1;
	cvt.rn.f32.f64 	%f340, %fd9;
	st.global.f32 	[%rd223+8], %f340;
	add.f64 	%fd10, %fd7, %fd5;
	cvt.rn.f32.f64 	%f341, %fd10;
	st.global.f32 	[%rd223+12], %f341;
	cvta.to.global.u64 	%rd224, %rd6;
	add.s64 	%rd225, %rd224, %rd217;
	st.global.u32 	[%rd225], %r572;
$L__BB0_52:
	ret;

}


// ===== COMPILED SASS (sm_100) =====

	.target	sm_100

	.elftype	@"ET_EXEC"


//--------------------- .note.nv.tkinfo           --------------------------
	.section	.note.nv.tkinfo,"",@"SHT_NOTE"
	.sectionflags	@"SHF_NOTE_NV_TKINFO"
	.tkinfo
        /*0018*/ 	.word	0x00000002
        /*0030*/ 	.string	""
        /*0030*/ 	.string	"ptxas"
        /*0030*/ 	.string	"Cuda compilation tools, release 13.0, V13.0.88"
        /*0030*/ 	.string	"Build cuda_13.0.r13.0/compiler.36424714_0"
        /*0030*/ 	.string	"-arch sm_100 -m 64 "



//--------------------- .note.nv.cuinfo           --------------------------
	.section	.note.nv.cuinfo,"",@"SHT_NOTE"
	.sectionflags	@"SHF_NOTE_NV_CUINFO"
        /*0018*/ 	.short	0x0002
        /*001a*/ 	.short	0x0064
        /*001c*/ 	.short	0x0082
	.zero		2


//--------------------- .nv.info                  --------------------------
	.section	.nv.info,"",@"SHT_CUDA_INFO"
	.align	4


	//----- nvinfo : EIATTR_REGCOUNT
	.align		4
        /*0000*/ 	.byte	0x04, 0x2f
        /*0002*/ 	.short	(.L_1 - .L_0)
	.align		4
.L_0:
        /*0004*/ 	.word	index@(_Z14gpuRegionLayerPKfPfPiS1_S1_S2_S2_fjjjjjjS0_)
        /*0008*/ 	.word	0x00000030


	//----- nvinfo : EIATTR_FRAME_SIZE
	.align		4
.L_1:
        /*000c*/ 	.byte	0x04, 0x11
        /*000e*/ 	.short	(.L_3 - .L_2)
	.align		4
.L_2:
        /*0010*/ 	.word	index@($__internal_1_$__cuda_sm3x_div_rn_noftz_f32_slowpath)
        /*0014*/ 	.word	0x00000000


	//----- nvinfo : EIATTR_FRAME_SIZE
	.align		4
.L_3:
        /*0018*/ 	.byte	0x04, 0x11
        /*001a*/ 	.short	(.L_5 - .L_4)
	.align		4
.L_4:
        /*001c*/ 	.word	index@($__internal_0_$__cuda_sm20_rcp_rn_f32_slowpath)
        /*0020*/ 	.word	0x00000000


	//----- nvinfo : EIATTR_FRAME_SIZE
	.align		4
.L_5:
        /*0024*/ 	.byte	0x04, 0x11
        /*0026*/ 	.short	(.L_7 - .L_6)
	.align		4
.L_6:
        /*0028*/ 	.word	index@(_Z14gpuRegionLayerPKfPfPiS1_S1_S2_S2_fjjjjjjS0_)
        /*002c*/ 	.word	0x00000000


	//----- nvinfo : EIATTR_MIN_STACK_SIZE
	.align		4
.L_7:
        /*0030*/ 	.byte	0x04, 0x12
        /*0032*/ 	.short	(.L_9 - .L_8)
	.align		4
.L_8:
        /*0034*/ 	.word	index@(_Z14gpuRegionLayerPKfPfPiS1_S1_S2_S2_fjjjjjjS0_)
        /*0038*/ 	.word	0x00000000
.L_9:


//--------------------- .nv.compat                --------------------------
	.section	.nv.compat,"",@"SHT_CUDA_COMPAT_INFO"
	.align	4
        /*0000*/ 	.byte	0x02, 0x09, 0x00, 0x00, 0x02, 0x02, 0x01, 0x00, 0x02, 0x05, 0x05, 0x00, 0x03, 0x07, 0x01, 0x01
        /*0010*/ 	.byte	0x02, 0x03, 0x00, 0x00, 0x02, 0x06, 0x01, 0x00, 0x04, 0x0b, 0x08, 0x00, 0x01, 0x00, 0x00, 0x00
        /*0020*/ 	.byte	0x00, 0x00, 0x00, 0x00


//--------------------- .nv.info._Z14gpuRegionLayerPKfPfPiS1_S1_S2_S2_fjjjjjjS0_ --------------------------
	.section	.nv.info._Z14gpuRegionLayerPKfPfPiS1_S1_S2_S2_fjjjjjjS0_,"",@"SHT_CUDA_INFO"
	.sectionflags	@""
	.align	4


	//----- nvinfo : EIATTR_CUDA_API_VERSION
	.align		4
        /*0000*/ 	.byte	0x04, 0x37
        /*0002*/ 	.short	(.L_11 - .L_10)
.L_10:
        /*0004*/ 	.word	0x00000082


	//----- nvinfo : EIATTR_KPARAM_INFO
	.align		4
.L_11:
        /*0008*/ 	.byte	0x04, 0x17
        /*000a*/ 	.short	(.L_13 - .L_12)
.L_12:
        /*000c*/ 	.word	0x00000000
        /*0010*/ 	.short	0x000e
        /*0012*/ 	.short	0x0058
        /*0014*/ 	.byte	0x00, 0xf5, 0x21, 0x00


	//----- nvinfo : EIATTR_KPARAM_INFO
	.align		4
.L_13:
        /*0018*/ 	.byte	0x04, 0x17
        /*001a*/ 	.short	(.L_15 - .L_14)
.L_14:
        /*001c*/ 	.word	0x00000000
        /*0020*/ 	.short	0x000d
        /*0022*/ 	.short	0x0050
        /*0024*/ 	.byte	0x00, 0xf0, 0x11, 0x00


	//----- nvinfo : EIATTR_KPARAM_INFO
	.align		4
.L_15:
        /*0028*/ 	.byte	0x04, 0x17
        /*002a*/ 	.short	(.L_17 - .L_16)
.L_16:
        /*002c*/ 	.word	0x00000000
        /*0030*/ 	.short	0x000c
        /*0032*/ 	.short	0x004c
        /*0034*/ 	.byte	0x00, 0xf0, 0x11, 0x00


	//----- nvinfo : EIATTR_KPARAM_INFO
	.align		4
.L_17:
        /*0038*/ 	.byte	0x04, 0x17
        /*003a*/ 	.short	(.L_19 - .L_18)
.L_18:
        /*003c*/ 	.word	0x00000000
        /*0040*/ 	.short	0x000b
        /*0042*/ 	.short	0x0048
        /*0044*/ 	.byte	0x00, 0xf0, 0x11, 0x00


	//----- nvinfo : EIATTR_KPARAM_INFO
	.align		4
.L_19:
        /*0048*/ 	.byte	0x04, 0x17
        /*004a*/ 	.short	(.L_21 - .L_20)
.L_20:
        /*004c*/ 	.word	0x00000000
        /*0050*/ 	.short	0x000a
        /*0052*/ 	.short	0x0044
        /*0054*/ 	.byte	0x00, 0xf0, 0x11, 0x00


	//----- nvinfo : EIATTR_KPARAM_INFO
	.align		4
.L_21:
        /*0058*/ 	.byte	0x04, 0x17
        /*005a*/ 	.short	(.L_23 - .L_22)
.L_22:
        /*005c*/ 	.word	0x00000000
        /*0060*/ 	.short	0x0009
        /*0062*/ 	.short	0x0040
        /*0064*/ 	.byte	0x00, 0xf0, 0x11, 0x00


	//----- nvinfo : EIATTR_KPARAM_INFO
	.align		4
.L_23:
        /*0068*/ 	.byte	0x04, 0x17
        /*006a*/ 	.short	(.L_25 - .L_24)
.L_24:
        /*006c*/ 	.word	0x00000000
        /*0070*/ 	.short	0x0008
        /*0072*/ 	.short	0x003c
        /*0074*/ 	.byte	0x00, 0xf0, 0x11, 0x00


	//----- nvinfo : EIATTR_KPARAM_INFO
	.align		4
.L_25:
        /*0078*/ 	.byte	0x04, 0x17
        /*007a*/ 	.short	(.L_27 - .L_26)
.L_26:
        /*007c*/ 	.word	0x00000000
        /*0080*/ 	.short	0x0007
        /*0082*/ 	.short	0x0038
        /*0084*/ 	.byte	0x00, 0xf0, 0x11, 0x00


	//----- nvinfo : EIATTR_KPARAM_INFO
	.align		4
.L_27:
        /*0088*/ 	.byte	0x04, 0x17
        /*008a*/ 	.short	(.L_29 - .L_28)
.L_28:
        /*008c*/ 	.word	0x00000000
        /*0090*/ 	.short	0x0006
        /*0092*/ 	.short	0x0030
        /*0094*/ 	.byte	0x00, 0xf5, 0x21, 0x00


	//----- nvinfo : EIATTR_KPARAM_INFO
	.align		4
.L_29:
        /*0098*/ 	.byte	0x04, 0x17
        /*009a*/ 	.short	(.L_31 - .L_30)
.L_30:
        /*009c*/ 	.word	0x00000000
        /*00a0*/ 	.short	0x0005
        /*00a2*/ 	.short	0x0028
        /*00a4*/ 	.byte	0x00, 0xf5, 0x21, 0x00


	//----- nvinfo : EIATTR_KPARAM_INFO
	.align		4
.L_31:
        /*00a8*/ 	.byte	0x04, 0x17
        /*00aa*/ 	.short	(.L_33 - .L_32)
.L_32:
        /*00ac*/ 	.word	0x00000000
        /*00b0*/ 	.short	0x0004
        /*00b2*/ 	.short	0x0020
        /*00b4*/ 	.byte	0x00, 0xf5, 0x21, 0x00


	//----- nvinfo : EIATTR_KPARAM_INFO
	.align		4
.L_33:
        /*00b8*/ 	.byte	0x04, 0x17
        /*00ba*/ 	.short	(.L_35 - .L_34)
.L_34:
        /*00bc*/ 	.word	0x00000000
        /*00c0*/ 	.short	0x0003
        /*00c2*/ 	.short	0x0018
        /*00c4*/ 	.byte	0x00, 0xf5, 0x21, 0x00


	//----- nvinfo : EIATTR_KPARAM_INFO
	.align		4
.L_35:
        /*00c8*/ 	.byte	0x04, 0x17
        /*00ca*/ 	.short	(.L_37 - .L_36)
.L_36:
        /*00cc*/ 	.word	0x00000000
        /*00d0*/ 	.short	0x0002
        /*00d2*/ 	.short	0x0010
        /*00d4*/ 	.byte	0x00, 0xf5, 0x21, 0x00


	//----- nvinfo : EIATTR_KPARAM_INFO
	.align		4
.L_37:
        /*00d8*/ 	.byte	0x04, 0x17
        /*00da*/ 	.short	(.L_39 - .L_38)
.L_38:
        /*00dc*/ 	.word	0x00000000
        /*00e0*/ 	.short	0x0001
        /*00e2*/ 	.short	0x0008
        /*00e4*/ 	.byte	0x00, 0xf5, 0x21, 0x00


	//----- nvinfo : EIATTR_KPARAM_INFO
	.align		4
.L_39:
        /*00e8*/ 	.byte	0x04, 0x17
        /*00ea*/ 	.short	(.L_41 - .L_40)
.L_40:
        /*00ec*/ 	.word	0x00000000
        /*00f0*/ 	.short	0x0000
        /*00f2*/ 	.short	0x0000
        /*00f4*/ 	.byte	0x00, 0xf5, 0x21, 0x00


	//----- nvinfo : EIATTR_SPARSE_MMA_MASK
	.align		4
.L_41:
        /*00f8*/ 	.byte	0x03, 0x50
        /*00fa*/ 	.short	0x0000


	//----- nvinfo : EIATTR_MAXREG_COUNT
	.align		4
        /*00fc*/ 	.byte	0x03, 0x1b
        /*00fe*/ 	.short	0x00ff


	//----- nvinfo : EIATTR_MERCURY_ISA_VERSION
	.align		4
        /*0100*/ 	.byte	0x03, 0x5f
        /*0102*/ 	.short	0x0101


	//----- nvinfo : EIATTR_INT_WARP_WIDE_INSTR_OFFSETS
	.align		4
        /*0104*/ 	.byte	0x04, 0x31
        /*0106*/ 	.short	(.L_43 - .L_42)


	//   ....[0]....
.L_42:
        /*0108*/ 	.word	0x00000370


	//   ....[1]....
        /*010c*/ 	.word	0x00000450


	//----- nvinfo : EIATTR_VRC_CTA_INIT_COUNT
	.align		4
.L_43:
        /*0110*/ 	.byte	0x02, 0x4a
	.zero		1
	.zero		1


	//----- nvinfo : EIATTR_EXIT_INSTR_OFFSETS
	.align		4
        /*0114*/ 	.byte	0x04, 0x1c
        /*0116*/ 	.short	(.L_45 - .L_44)


	//   ....[0]....
.L_44:
        /*0118*/ 	.word	0x00000130


	//   ....[1]....
        /*011c*/ 	.word	0x00000350


	//   ....[2]....
        /*0120*/ 	.word	0x000056b0


	//----- nvinfo : EIATTR_CRS_STACK_SIZE
	.align		4
.L_45:
        /*0124*/ 	.byte	0x04, 0x1e
        /*0126*/ 	.short	(.L_47 - .L_46)
.L_46:
        /*0128*/ 	.word	0x00000000


	//----- nvinfo : EIATTR_CBANK_PARAM_SIZE
	.align		4
.L_47:
        /*012c*/ 	.byte	0x03, 0x19
        /*012e*/ 	.short	0x0060


	//----- nvinfo : EIATTR_PARAM_CBANK
	.align		4
        /*0130*/ 	.byte	0x04, 0x0a
        /*0132*/ 	.short	(.L_49 - .L_48)
	.align		4
.L_48:
        /*0134*/ 	.word	index@(.nv.constant0._Z14gpuRegionLayerPKfPfPiS1_S1_S2_S2_fjjjjjjS0_)
        /*0138*/ 	.short	0x0380
        /*013a*/ 	.short	0x0060


	//----- nvinfo : EIATTR_SW_WAR
	.align		4
.L_49:
        /*013c*/ 	.byte	0x04, 0x36
        /*013e*/ 	.short	(.L_51 - .L_50)
.L_50:
        /*0140*/ 	.word	0x00000008
.L_51:


//--------------------- .nv.callgraph             --------------------------
	.section	.nv.callgraph,"",@"SHT_CUDA_CALLGRAPH"
	.align	4
	.sectionentsize	8
	.align		4
        /*0000*/ 	.word	0x00000000
	.align		4
        /*0004*/ 	.word	0xffffffff
	.align		4
        /*0008*/ 	.word	0x00000000
	.align		4
        /*000c*/ 	.word	0xfffffffe
	.align		4
        /*0010*/ 	.word	0x00000000
	.align		4
        /*0014*/ 	.word	0xfffffffd
	.align		4
        /*0018*/ 	.word	0x00000000
	.align		4
        /*001c*/ 	.word	0xfffffffc


//--------------------- .text._Z14gpuRegionLayerPKfPfPiS1_S1_S2_S2_fjjjjjjS0_ --------------------------
	.section	.text._Z14gpuRegionLayerPKfPfPiS1_S1_S2_S2_fjjjjjjS0_,"ax",@progbits
	.align	128
        .global         _Z14gpuRegionLayerPKfPfPiS1_S1_S2_S2_fjjjjjjS0_
        .type           _Z14gpuRegionLayerPKfPfPiS1_S1_S2_S2_fjjjjjjS0_,@function
        .size           _Z14gpuRegionLayerPKfPfPiS1_S1_S2_S2_fjjjjjjS0_,(.L_x_86 - _Z14gpuRegionLayerPKfPfPiS1_S1_S2_S2_fjjjjjjS0_)
        .other          _Z14gpuRegionLayerPKfPfPiS1_S1_S2_S2_fjjjjjjS0_,@"STO_CUDA_ENTRY STV_DEFAULT"
_Z14gpuRegionLayerPKfPfPiS1_S1_S2_S2_fjjjjjjS0_:
.text._Z14gpuRegionLayerPKfPfPiS1_S1_S2_S2_fjjjjjjS0_:
[----:B------:R-:W-:Y:S01]  /*0000*/  LDC R1, c[0x0][0x37c] ;  /* 0x0000df00ff017b82 */ /* 0x000fe20000000800 */
[----:B------:R-:W0:Y:S07]  /*0010*/  S2R R2, SR_TID.Y ;  /* 0x0000000000027919 */ /* 0x000e2e0000002200 */
[----:B------:R-:W1:Y:S01]  /*0020*/  LDC R21, c[0x0][0x360] ;  /* 0x0000d800ff157b82 */ /* 0x000e620000000800 */
[----:B------:R-:W2:Y:S01]  /*0030*/  LDCU UR8, c[0x0][0x3c8] ;  /* 0x00007900ff0877ac */ /* 0x000ea20008000800 */
[----:B------:R-:W1:Y:S01]  /*0040*/  S2R R0, SR_TID.X ;  /* 0x0000000000007919 */ /* 0x000e620000002100 */
[----:B------:R-:W3:Y:S01]  /*0050*/  LDCU UR7, c[0x0][0x3d0] ;  /* 0x00007a00ff0777ac */ /* 0x000ee20008000800 */
[----:B------:R-:W4:Y:S04]  /*0060*/  S2R R3, SR_TID.Z ;  /* 0x0000000000037919 */ /* 0x000f280000002300 */
[----:B------:R-:W0:Y:S08]  /*0070*/  S2UR UR5, SR_CTAID.Y ;  /* 0x00000000000579c3 */ /* 0x000e300000002600 */
[----:B------:R-:W0:Y:S08]  /*0080*/  LDC R27, c[0x0][0x364] ;  /* 0x0000d900ff1b7b82 */ /* 0x000e300000000800 */
[----:B------:R-:W1:Y:S08]  /*0090*/  S2UR UR4, SR_CTAID.X ;  /* 0x00000000000479c3 */ /* 0x000e700000002500 */
[----:B------:R-:W4:Y:S08]  /*00a0*/  S2UR UR6, SR_CTAID.Z ;  /* 0x00000000000679c3 */ /* 0x000f300000002700 */
[----:B------:R-:W4:Y:S01]  /*00b0*/  LDC R6, c[0x0][0x368] ;  /* 0x0000da00ff067b82 */ /* 0x000f220000000800 */
[----:B0-----:R-:W-:-:S05]  /*00c0*/  IMAD R27, R27, UR5, R2 ;  /* 0x000000051b1b7c24 */ /* 0x001fca000f8e0202 */
[----:B--2---:R-:W-:Y:S02]  /*00d0*/  ISETP.GE.U32.AND P0, PT, R27, UR8, PT ;  /* 0x000000081b007c0c */ /* 0x004fe4000bf06070 */
[----:B------:R-:W0:Y:S01]  /*00e0*/  LDC R18, c[0x0][0x3c4] ;  /* 0x0000f100ff127b82 */ /* 0x000e220000000800 */
[----:B-1----:R-:W-:Y:S02]  /*00f0*/  IMAD R21, R21, UR4, R0 ;  /* 0x0000000415157c24 */ /* 0x002fe4000f8e0200 */
[----:B----4-:R-:W-:-:S03]  /*0100*/  IMAD R6, R6, UR6, R3 ;  /* 0x0000000606067c24 */ /* 0x010fc6000f8e0203 */
[----:B0-----:R-:W-:-:S04]  /*0110*/  ISETP.GE.U32.OR P0, PT, R21, R18, P0 ;  /* 0x000000121500720c */ /* 0x001fc80000706470 */
[----:B---3--:R-:W-:-:S13]  /*0120*/  ISETP.GE.U32.OR P0, PT, R6, UR7, P0 ;  /* 0x0000000706007c0c */ /* 0x008fda0008706470 */
[----:B------:R-:W-:Y:S05]  /*0130*/  @P0 EXIT ;  /* 0x000000000000094d */ /* 0x000fea0003800000 */
[----:B------:R-:W0:Y:S01]  /*0140*/  LDCU UR4, c[0x0][0x3cc] ;  /* 0x00007980ff0477ac */ /* 0x000e220008000800 */
[----:B------:R-:W1:Y:S01]  /*0150*/  LDC.64 R2, c[0x0][0x380] ;  /* 0x0000e000ff027b82 */ /* 0x000e620000000a00 */
[----:B------:R-:W-:Y:S01]  /*0160*/  IMAD R19, R18, UR8, RZ ;  /* 0x0000000812137c24 */ /* 0x000fe2000f8e02ff */
[----:B------:R-:W2:Y:S01]  /*0170*/  LDCU.64 UR6, c[0x0][0x358] ;  /* 0x00006b00ff0677ac */ /* 0x000ea20008000a00 */
[----:B------:R-:W-:Y:S01]  /*0180*/  IMAD R18, R27, R18, R21 ;  /* 0x000000121b127224 */ /* 0x000fe200078e0215 */
[----:B0-----:R-:W-:-:S06]  /*0190*/  UIADD3 UR4, UPT, UPT, UR4, 0x5, URZ ;  /* 0x0000000504047890 */ /* 0x001fcc000fffe0ff */
[----:B------:R-:W-:-:S05]  /*01a0*/  IMAD R20, R6, UR4, RZ ;  /* 0x0000000406147c24 */ /* 0x000fca000f8e02ff */
[----:B------:R-:W-:-:S05]  /*01b0*/  IADD3 R0, PT, PT, R20, 0x4, RZ ;  /* 0x0000000414007810 */ /* 0x000fca0007ffe0ff */
[----:B------:R-:W-:-:S04]  /*01c0*/  IMAD R5, R19, R0, R18 ;  /* 0x0000000013057224 */ /* 0x000fc800078e0212 */
[----:B-1----:R-:W-:-:S06]  /*01d0*/  IMAD.WIDE.U32 R2, R5, 0x4, R2 ;  /* 0x0000000405027825 */ /* 0x002fcc00078e0002 */
[----:B--2---:R-:W2:Y:S01]  /*01e0*/  LDG.E R2, desc[UR6][R2.64] ;  /* 0x0000000602027981 */ /* 0x004ea2000c1e1900 */
[----:B------:R-:W-:Y:S01]  /*01f0*/  BSSY.RECONVERGENT B0, `(.L_x_0) ;  /* 0x0000013000007945 */ /* 0x000fe20003800200 */
[----:B--2---:R-:W-:-:S05]  /*0200*/  FMUL R0, R2, -1.4426950216293334961 ;  /* 0xbfb8aa3b02007820 */ /* 0x004fca0000400000 */
[----:B------:R-:W-:-:S13]  /*0210*/  FSETP.GEU.AND P0, PT, R0, -126, PT ;  /* 0xc2fc00000000780b */ /* 0x000fda0003f0e000 */
[----:B------:R-:W-:-:S04]  /*0220*/  @!P0 FMUL R0, R0, 0.5 ;  /* 0x3f00000000008820 */ /* 0x000fc80000400000 */
[----:B------:R-:W0:Y:S02]  /*0230*/  MUFU.EX2 R4, R0 ;  /* 0x0000000000047308 */ /* 0x000e240000000800 */
[----:B0-----:R-:W-:-:S04]  /*0240*/  @!P0 FMUL R4, R4, R4 ;  /* 0x0000000404048220 */ /* 0x001fc80000400000 */
[----:B------:R-:W-:-:S05]  /*0250*/  FADD R2, R4, 1 ;  /* 0x3f80000004027421 */ /* 0x000fca0000000000 */
[----:B------:R-:W-:-:S04]  /*0260*/  IADD3 R4, PT, PT, R2, 0x1800000, RZ ;  /* 0x0180000002047810 */ /* 0x000fc80007ffe0ff */
[----:B------:R-:W-:-:S04]  /*0270*/  LOP3.LUT R4, R4, 0x7f800000, RZ, 0xc0, !PT ;  /* 0x7f80000004047812 */ /* 0x000fc800078ec0ff */
[----:B------:R-:W-:-:S13]  /*0280*/  ISETP.GT.U32.AND P0, PT, R4, 0x1ffffff, PT ;  /* 0x01ffffff0400780c */ /* 0x000fda0003f04070 */
[----:B------:R-:W-:Y:S05]  /*0290*/  @P0 BRA `(.L_x_1) ;  /* 0x0000000000100947 */ /* 0x000fea0003800000 */
[----:B------:R-:W-:-:S07]  /*02a0*/  MOV R11, 0x2c0 ;  /* 0x000002c0000b7802 */ /* 0x000fce0000000f00 */
[----:B------:R-:W-:Y:S05]  /*02b0*/  CALL.REL.NOINC `($__internal_0_$__cuda_sm20_rcp_rn_f32_slowpath) ;  /* 0x0000005400007944 */ /* 0x000fea0003c00000 */
[----:B------:R-:W-:Y:S01]  /*02c0*/  MOV R17, R0 ;  /* 0x0000000000117202 */ /* 0x000fe20000000f00 */
[----:B------:R-:W-:Y:S06]  /*02d0*/  BRA `(.L_x_2) ;  /* 0x0000000000107947 */ /* 0x000fec0003800000 */
.L_x_1:
[----:B------:R-:W0:Y:S02]  /*02e0*/  MUFU.RCP R17, R2 ;  /* 0x0000000200117308 */ /* 0x000e240000001000 */
[----:B0-----:R-:W-:-:S04]  /*02f0*/  FFMA R0, R2, R17, -1 ;  /* 0xbf80000002007423 */ /* 0x001fc80000000011 */
[----:B------:R-:W-:-:S04]  /*0300*/  FADD.FTZ R0, -R0, -RZ ;  /* 0x800000ff00007221 */ /* 0x000fc80000010100 */
[----:B------:R-:W-:-:S07]  /*0310*/  FFMA R17, R17, R0, R17 ;  /* 0x0000000011117223 */ /* 0x000fce0000000011 */
.L_x_2:
[----:B------:R-:W-:Y:S05]  /*0320*/  BSYNC.RECONVERGENT B0 ;  /* 0x0000000000007941 */ /* 0x000fea0003800200 */
.L_x_0:
[----:B------:R-:W0:Y:S02]  /*0330*/  LDCU UR4, c[0x0][0x3b8] ;  /* 0x00007700ff0477ac */ /* 0x000e240008000800 */
[----:B0-----:R-:W-:-:S13]  /*0340*/  FSETP.GEU.AND P0, PT, R17, UR4, PT ;  /* 0x0000000411007c0b */ /* 0x001fda000bf0e000 */
[----:B------:R-:W-:Y:S05]  /*0350*/  @!P0 EXIT ;  /* 0x000000000000894d */ /* 0x000fea0003800000 */
[----:B------:R-:W0:Y:S01]  /*0360*/  S2R R5, SR_LANEID ;  /* 0x0000000000057919 */ /* 0x000e220000000000 */
[----:B------:R-:W-:Y:S01]  /*0370*/  VOTEU.ANY UR4, UPT, PT ;  /* 0x0000000000047886 */ /* 0x000fe200038e0100 */
[----:B------:R-:W1:Y:S01]  /*0380*/  LDC.64 R8, c[0x0][0x380] ;  /* 0x0000e000ff087b82 */ /* 0x000e620000000a00 */
[----:B------:R-:W0:Y:S01]  /*0390*/  FLO.U32 R10, UR4 ;  /* 0x00000004000a7d00 */ /* 0x000e2200080e0000 */
[----:B------:R-:W-:-:S06]  /*03a0*/  IMAD R4, R19, R20, R18 ;  /* 0x0000001413047224 */ /* 0x000fcc00078e0212 */
[----:B------:R-:W2:Y:S01]  /*03b0*/  LDC.64 R2, c[0x0][0x3b0] ;  /* 0x0000ec00ff027b82 */ /* 0x000ea20000000a00 */
[----:B------:R-:W2:Y:S01]  /*03c0*/  POPC R7, UR4 ;  /* 0x0000000400077d09 */ /* 0x000ea20008000000 */
[----:B-1----:R-:W-:Y:S01]  /*03d0*/  IMAD.WIDE.U32 R8, R4, 0x4, R8 ;  /* 0x0000000404087825 */ /* 0x002fe200078e0008 */
[----:B0-----:R-:W-:-:S13]  /*03e0*/  ISETP.EQ.U32.AND P0, PT, R10, R5, PT ;  /* 0x000000050a00720c */ /* 0x001fda0003f02070 */
[----:B--2---:R-:W2:Y:S04]  /*03f0*/  @P0 ATOMG.E.ADD.STRONG.GPU PT, R3, desc[UR6][R2.64], R7 ;  /* 0x80000007020309a8 */ /* 0x004ea800081ef106 */
[----:B------:R-:W3:Y:S01]  /*0400*/  LDG.E R8, desc[UR6][R8.64] ;  /* 0x0000000608087981 */ /* 0x000ee2000c1e1900 */
[----:B------:R-:W-:Y:S01]  /*0410*/  BSSY.RECONVERGENT B0, `(.L_x_3) ;  /* 0x0000018000007945 */ /* 0x000fe20003800200 */
[----:B------:R-:W0:Y:S02]  /*0420*/  S2R R11, SR_LTMASK ;  /* 0x00000000000b7919 */ /* 0x000e240000003900 */
[----:B0-----:R-:W-:-:S06]  /*0430*/  LOP3.LUT R11, R11, UR4, RZ, 0xc0, !PT ;  /* 0x000000040b0b7c12 */ /* 0x001fcc000f8ec0ff */
[----:B------:R-:W0:Y:S01]  /*0440*/  POPC R11, R11 ;  /* 0x0000000b000b7309 */ /* 0x000e220000000000 */
[----:B--2---:R-:W0:Y:S01]  /*0450*/  SHFL.IDX PT, R16, R3, R10, 0x1f ;  /* 0x00001f0a03107589 */ /* 0x004e2200000e0000 */
[----:B---3--:R-:W-:-:S05]  /*0460*/  FMUL R0, R8, -1.4426950216293334961 ;  /* 0xbfb8aa3b08007820 */ /* 0x008fca0000400000 */
[----:B------:R-:W-:-:S13]  /*0470*/  FSETP.GEU.AND P0, PT, R0, -126, PT ;  /* 0xc2fc00000000780b */ /* 0x000fda0003f0e000 */
[----:B------:R-:W-:Y:S01]  /*0480*/  @!P0 FMUL R0, R0, 0.5 ;  /* 0x3f00000000008820 */ /* 0x000fe20000400000 */
[----:B0-----:R-:W-:-:S03]  /*0490*/  IADD3 R16, PT, PT, R16, R11, RZ ;  /* 0x0000000b10107210 */ /* 0x001fc60007ffe0ff */
[----:B------:R-:W0:Y:S02]  /*04a0*/  MUFU.EX2 R5, R0 ;  /* 0x0000000000057308 */ /* 0x000e240000000800 */
[----:B0-----:R-:W-:-:S04]  /*04b0*/  @!P0 FMUL R5, R5, R5 ;  /* 0x0000000505058220 */ /* 0x001fc80000400000 */
[----:B------:R-:W-:-:S05]  /*04c0*/  FADD R5, R5, 1 ;  /* 0x3f80000005057421 */ /* 0x000fca0000000000 */
[----:B------:R-:W-:-:S04]  /*04d0*/  IADD3 R2, PT, PT, R5, 0x1800000, RZ ;  /* 0x0180000005027810 */ /* 0x000fc80007ffe0ff */
[----:B------:R-:W-:-:S04]  /*04e0*/  LOP3.LUT R2, R2, 0x7f800000, RZ, 0xc0, !PT ;  /* 0x7f80000002027812 */ /* 0x000fc800078ec0ff */
[----:B------:R-:W-:-:S13]  /*04f0*/  ISETP.GT.U32.AND P0, PT, R2, 0x1ffffff, PT ;  /* 0x01ffffff0200780c */ /* 0x000fda0003f04070 */
[----:B------:R-:W-:Y:S05]  /*0500*/  @P0 BRA `(.L_x_4) ;  /* 0x0000000000100947 */ /* 0x000fea0003800000 */
[----:B------:R-:W-:Y:S01]  /*0510*/  IMAD.MOV.U32 R2, RZ, RZ, R5 ;  /* 0x000000ffff027224 */ /* 0x000fe200078e0005 */
[----:B------:R-:W-:-:S07]  /*0520*/  MOV R11, 0x540 ;  /* 0x00000540000b7802 */ /* 0x000fce0000000f00 */
[----:B------:R-:W-:Y:S05]  /*0530*/  CALL.REL.NOINC `($__internal_0_$__cuda_sm20_rcp_rn_f32_slowpath) ;  /* 0x0000005000607944 */ /* 0x000fea0003c00000 */
[----:B------:R-:W-:Y:S05]  /*0540*/  BRA `(.L_x_5) ;  /* 0x0000000000107947 */ /* 0x000fea0003800000 */
.L_x_4:
[----:B------:R-:W0:Y:S02]  /*0550*/  MUFU.RCP R0, R5 ;  /* 0x0000000500007308 */ /* 0x000e240000001000 */
[----:B0-----:R-:W-:-:S04]  /*0560*/  FFMA R2, R5, R0, -1 ;  /* 0xbf80000005027423 */ /* 0x001fc80000000000 */
[----:B------:R-:W-:-:S04]  /*0570*/  FADD.FTZ R3, -R2, -RZ ;  /* 0x800000ff02037221 */ /* 0x000fc80000010100 */
[----:B------:R-:W-:-:S07]  /*0580*/  FFMA R0, R0, R3, R0 ;  /* 0x0000000300007223 */ /* 0x000fce0000000000 */
.L_x_5:
[----:B------:R-:W-:Y:S05]  /*0590*/  BSYNC.RECONVERGENT B0 ;  /* 0x0000000000007941 */ /* 0x000fea0003800200 */
.L_x_3:
[----:B------:R-:W0:Y:S01]  /*05a0*/  LDCU UR4, c[0x0][0x3c4] ;  /* 0x00007880ff0477ac */ /* 0x000e220008000800 */
[----:B------:R-:W-:Y:S01]  /*05b0*/  I2FP.F32.U32 R3, R21 ;  /* 0x0000001500037245 */ /* 0x000fe20000201000 */
[----:B------:R-:W-:Y:S04]  /*05c0*/  BSSY.RECONVERGENT B2, `(.L_x_6) ;  /* 0x0000012000027945 */ /* 0x000fe80003800200 */
[----:B------:R-:W-:Y:S01]  /*05d0*/  FADD R3, R3, R0 ;  /* 0x0000000003037221 */ /* 0x000fe20000000000 */
[----:B0-----:R-:W-:Y:S01]  /*05e0*/  I2FP.F32.U32 R5, UR4 ;  /* 0x0000000400057c45 */ /* 0x001fe20008201000 */
[----:B------:R-:W0:Y:S03]  /*05f0*/  LDCU UR4, c[0x0][0x3bc] ;  /* 0x00007780ff0477ac */ /* 0x000e260008000800 */
[----:B------:R-:W1:Y:S01]  /*0600*/  MUFU.RCP R2, R5 ;  /* 0x0000000500027308 */ /* 0x000e620000001000 */
[----:B0-----:R-:W-:Y:S01]  /*0610*/  I2FP.F32.U32 R8, UR4 ;  /* 0x0000000400087c45 */ /* 0x001fe20008201000 */
[----:B-1----:R-:W-:-:S04]  /*0620*/  FFMA R7, -R5, R2, 1 ;  /* 0x3f80000005077423 */ /* 0x002fc80000000102 */
[----:B------:R-:W-:Y:S01]  /*0630*/  FMUL R0, R3, R8 ;  /* 0x0000000803007220 */ /* 0x000fe20000400000 */
[----:B------:R-:W-:-:S03]  /*0640*/  FFMA R7, R2, R7, R2 ;  /* 0x0000000702077223 */ /* 0x000fc60000000002 */
[----:B------:R-:W0:Y:S01]  /*0650*/  FCHK P0, R0, R5 ;  /* 0x0000000500007302 */ /* 0x000e220000000000 */
[----:B------:R-:W-:-:S04]  /*0660*/  FFMA R2, R0, R7, RZ ;  /* 0x0000000700027223 */ /* 0x000fc800000000ff */
[----:B------:R-:W-:-:S04]  /*0670*/  FFMA R15, -R5, R2, R0 ;  /* 0x00000002050f7223 */ /* 0x000fc80000000100 */
[----:B------:R-:W-:Y:S01]  /*0680*/  FFMA R15, R7, R15, R2 ;  /* 0x0000000f070f7223 */ /* 0x000fe20000000002 */
[----:B0-----:R-:W-:Y:S06]  /*0690*/  @!P0 BRA `(.L_x_7) ;  /* 0x0000000000108947 */ /* 0x001fec0003800000 */
[----:B------:R-:W-:Y:S02]  /*06a0*/  MOV R11, R5 ;  /* 0x00000005000b7202 */ /* 0x000fe40000000f00 */
[----:B------:R-:W-:-:S07]  /*06b0*/  MOV R26, 0x6d0 ;  /* 0x000006d0001a7802 */ /* 0x000fce0000000f00 */
[----:B------:R-:W-:Y:S05]  /*06c0*/  CALL.REL.NOINC `($__internal_1_$__cuda_sm3x_div_rn_noftz_f32_slowpath) ;  /* 0x0000005000d47944 */ /* 0x000fea0003c00000 */
[----:B------:R-:W-:-:S07]  /*06d0*/  MOV R15, R0 ;  /* 0x00000000000f7202 */ /* 0x000fce0000000f00 */
.L_x_7:
[----:B------:R-:W-:Y:S05]  /*06e0*/  BSYNC.RECONVERGENT B2 ;  /* 0x0000000000027941 */ /* 0x000fea0003800200 */
.L_x_6:
[----:B------:R-:W0:Y:S01]  /*06f0*/  LDC.64 R2, c[0x0][0x380] ;  /* 0x0000e000ff027b82 */ /* 0x000e220000000a00 */
[----:B------:R-:W-:-:S05]  /*0700*/  IADD3 R4, PT, PT, R19, R4, RZ ;  /* 0x0000000413047210 */ /* 0x000fca0007ffe0ff */
[----:B0-----:R-:W-:-:S06]  /*0710*/  IMAD.WIDE.U32 R2, R4, 0x4, R2 ;  /* 0x0000000404027825 */ /* 0x001fcc00078e0002 */
[----:B------:R-:W2:Y:S01]  /*0720*/  LDG.E R2, desc[UR6][R2.64] ;  /* 0x0000000602027981 */ /* 0x000ea2000c1e1900 */
        /* <DEDUP_REMOVED lines=13> */
[----:B------:R-:W-:Y:S05]  /*0800*/  BRA `(.L_x_10) ;  /* 0x0000000000107947 */ /* 0x000fea0003800000 */
.L_x_9:
[----:B------:R-:W0:Y:S02]  /*0810*/  MUFU.RCP R3, R2 ;  /* 0x0000000200037308 */ /* 0x000e240000001000 */
[----:B0-----:R-:W-:-:S04]  /*0820*/  FFMA R0, R2, R3, -1 ;  /* 0xbf80000002007423 */ /* 0x001fc80000000003 */
[----:B------:R-:W-:-:S04]  /*0830*/  FADD.FTZ R0, -R0, -RZ ;  /* 0x800000ff00007221 */ /* 0x000fc80000010100 */
[----:B------:R-:W-:-:S07]  /*0840*/  FFMA R0, R3, R0, R3 ;  /* 0x0000000003007223 */ /* 0x000fce0000000003 */
.L_x_10:
[----:B------:R-:W-:Y:S05]  /*0850*/  BSYNC.RECONVERGENT B0 ;  /* 0x0000000000007941 */ /* 0x000fea0003800200 */
.L_x_8:
        /* <DEDUP_REMOVED lines=19> */
[----:B------:R-:W-:-:S07]  /*0990*/  IMAD.MOV.U32 R14, RZ, RZ, R0 ;  /* 0x000000ffff0e7224 */ /* 0x000fce00078e0000 */
.L_x_12:
[----:B------:R-:W-:Y:S05]  /*09a0*/  BSYNC.RECONVERGENT B2 ;  /* 0x0000000000027941 */ /* 0x000fea0003800200 */
.L_x_11:
[----:B------:R-:W0:Y:S01]  /*09b0*/  LDC.64 R10, c[0x0][0x380] ;  /* 0x0000e000ff0a7b82 */ /* 0x000e220000000a00 */
[----:B------:R-:W-:-:S07]  /*09c0*/  IADD3 R4, PT, PT, R19, R4, RZ ;  /* 0x0000000413047210 */ /* 0x000fce0007ffe0ff */
[----:B------:R-:W1:Y:S01]  /*09d0*/  LDC.64 R12, c[0x0][0x3d8] ;  /* 0x0000f600ff0c7b82 */ /* 0x000e620000000a00 */
[----:B0-----:R-:W-:-:S06]  /*09e0*/  IMAD.WIDE.U32 R10, R4, 0x4, R10 ;  /* 0x00000004040a7825 */ /* 0x001fcc00078e000a */
[----:B------:R-:W2:Y:S01]  /*09f0*/  LDG.E R10, desc[UR6][R10.64] ;  /* 0x000000060a0a7981 */ /* 0x000ea2000c1e1900 */
[----:B------:R-:W-:-:S05]  /*0a00*/  SHF.L.U32 R7, R6, 0x1, RZ ;  /* 0x0000000106077819 */ /* 0x000fca00000006ff */
[----:B-1----:R-:W-:-:S05]  /*0a10*/  IMAD.WIDE.U32 R6, R7, 0x4, R12 ;  /* 0x0000000407067825 */ /* 0x002fca00078e000c */
[----:B------:R-:W3:Y:S01]  /*0a20*/  LDG.E R12, desc[UR6][R6.64] ;  /* 0x00000006060c7981 */ /* 0x000ee2000c1e1900 */
[----:B------:R-:W0:Y:S01]  /*0a30*/  MUFU.RCP R22, R5 ;  /* 0x0000000500167308 */ /* 0x000e220000001000 */
[----:B------:R-:W-:Y:S01]  /*0a40*/  BSSY.RECONVERGENT B2, `(.L_x_13) ;  /* 0x0000013000027945 */ /* 0x000fe20003800200 */
[----:B0-----:R-:W-:-:S04]  /*0a50*/  FFMA R13, -R5, R22, 1 ;  /* 0x3f800000050d7423 */ /* 0x001fc80000000116 */
[----:B------:R-:W-:Y:S01]  /*0a60*/  FFMA R13, R22, R13, R22 ;  /* 0x0000000d160d7223 */ /* 0x000fe20000000016 */
[----:B--2---:R-:W-:-:S05]  /*0a70*/  FMUL R0, R10, 1.4426950216293334961 ;  /* 0x3fb8aa3b0a007820 */ /* 0x004fca0000400000 */
[----:B------:R-:W-:-:S13]  /*0a80*/  FSETP.GEU.AND P0, PT, R0, -126, PT ;  /* 0xc2fc00000000780b */ /* 0x000fda0003f0e000 */
[----:B------:R-:W-:-:S04]  /*0a90*/  @!P0 FMUL R0, R0, 0.5 ;  /* 0x3f00000000008820 */ /* 0x000fc80000400000 */
[----:B------:R-:W0:Y:S02]  /*0aa0*/  MUFU.EX2 R9, R0 ;  /* 0x0000000000097308 */ /* 0x000e240000000800 */
[----:B0-----:R-:W-:-:S04]  /*0ab0*/  @!P0 FMUL R9, R9, R9 ;  /* 0x0000000909098220 */ /* 0x001fc80000400000 */
[----:B---3--:R-:W-:-:S04]  /*0ac0*/  FMUL R9, R9, R12 ;  /* 0x0000000c09097220 */ /* 0x008fc80000400000 */
[----:B------:R-:W-:-:S04]  /*0ad0*/  FMUL R0, R8, R9 ;  /* 0x0000000908007220 */ /* 0x000fc80000400000 */
        /* <DEDUP_REMOVED lines=9> */
.L_x_14:
[----:B------:R-:W-:Y:S05]  /*0b70*/  BSYNC.RECONVERGENT B2 ;  /* 0x0000000000027941 */ /* 0x000fea0003800200 */
.L_x_13:
[----:B------:R-:W0:Y:S01]  /*0b80*/  LDC.64 R8, c[0x0][0x380] ;  /* 0x0000e000ff087b82 */ /* 0x000e220000000a00 */
[----:B------:R-:W-:Y:S01]  /*0b90*/  IADD3 R5, PT, PT, R19, R4, RZ ;  /* 0x0000000413057210 */ /* 0x000fe20007ffe0ff */
[----:B------:R-:W2:Y:S04]  /*0ba0*/  LDG.E R7, desc[UR6][R6.64+0x4] ;  /* 0x0000040606077981 */ /* 0x000ea8000c1e1900 */
[----:B0-----:R-:W-:-:S06]  /*0bb0*/  IMAD.WIDE.U32 R4, R5, 0x4, R8 ;  /* 0x0000000405047825 */ /* 0x001fcc00078e0008 */
[----:B------:R-:W3:Y:S01]  /*0bc0*/  LDG.E R4, desc[UR6][R4.64] ;  /* 0x0000000604047981 */ /* 0x000ee2000c1e1900 */
[----:B------:R-:W0:Y:S01]  /*0bd0*/  MUFU.RCP R9, R2 ;  /* 0x0000000200097308 */ /* 0x000e220000001000 */
[----:B------:R-:W-:Y:S01]  /*0be0*/  BSSY.RECONVERGENT B2, `(.L_x_15) ;  /* 0x0000014000027945 */ /* 0x000fe20003800200 */
[----:B0-----:R-:W-:-:S04]  /*0bf0*/  FFMA R12, -R2, R9, 1 ;  /* 0x3f800000020c7423 */ /* 0x001fc80000000109 */
[----:B------:R-:W-:Y:S01]  /*0c00*/  FFMA R12, R9, R12, R9 ;  /* 0x0000000c090c7223 */ /* 0x000fe20000000009 */
[----:B---3--:R-:W-:-:S05]  /*0c10*/  FMUL R0, R4, 1.4426950216293334961 ;  /* 0x3fb8aa3b04007820 */ /* 0x008fca0000400000 */
[----:B------:R-:W-:-:S13]  /*0c20*/  FSETP.GEU.AND P0, PT, R0, -126, PT ;  /* 0xc2fc00000000780b */ /* 0x000fda0003f0e000 */
[----:B------:R-:W-:-:S04]  /*0c30*/  @!P0 FMUL R0, R0, 0.5 ;  /* 0x3f00000000008820 */ /* 0x000fc80000400000 */
[----:B------:R-:W0:Y:S02]  /*0c40*/  MUFU.EX2 R8, R0 ;  /* 0x0000000000087308 */ /* 0x000e240000000800 */
[----:B0-----:R-:W-:-:S04]  /*0c50*/  @!P0 FMUL R8, R8, R8 ;  /* 0x0000000808088220 */ /* 0x001fc80000400000 */
[----:B--2---:R-:W-:-:S04]  /*0c60*/  FMUL R8, R8, R7 ;  /* 0x0000000708087220 */ /* 0x004fc80000400000 */
[----:B------:R-:W-:-:S04]  /*0c70*/  FMUL R3, R3, R8 ;  /* 0x0000000803037220 */ /* 0x000fc80000400000 */
[----:B------:R-:W0:Y:S01]  /*0c80*/  FCHK P0, R3, R2 ;  /* 0x0000000203007302 */ /* 0x000e220000000000 */
[----:B------:R-:W-:-:S04]  /*0c90*/  FFMA R5, R12, R3, RZ ;  /* 0x000000030c057223 */ /* 0x000fc800000000ff */
[----:B------:R-:W-:-:S04]  /*0ca0*/  FFMA R4, -R2, R5, R3 ;  /* 0x0000000502047223 */ /* 0x000fc80000000103 */
[----:B------:R-:W-:Y:S01]  /*0cb0*/  FFMA R12, R12, R4, R5 ;  /* 0x000000040c0c7223 */ /* 0x000fe20000000005 */
[----:B0-----:R-:W-:Y:S06]  /*0cc0*/  @!P0 BRA `(.L_x_16) ;  /* 0x0000000000148947 */ /* 0x001fec0003800000 */
[----:B------:R-:W-:Y:S01]  /*0cd0*/  IMAD.MOV.U32 R0, RZ, RZ, R3 ;  /* 0x000000ffff007224 */ /* 0x000fe200078e0003 */
[----:B------:R-:W-:Y:S02]  /*0ce0*/  MOV R11, R2 ;  /* 0x00000002000b7202 */ /* 0x000fe40000000f00 */
[----:B------:R-:W-:-:S07]  /*0cf0*/  MOV R26, 0xd10 ;  /* 0x00000d10001a7802 */ /* 0x000fce0000000f00 */
[----:B------:R-:W-:Y:S05]  /*0d00*/  CALL.REL.NOINC `($__internal_1_$__cuda_sm3x_div_rn_noftz_f32_slowpath) ;  /* 0x0000004c00447944 */ /* 0x000fea0003c00000 */
[----:B------:R-:W-:-:S07]  /*0d10*/  MOV R12, R0 ;  /* 0x00000000000c7202 */ /* 0x000fce0000000f00 */
.L_x_16:
[----:B------:R-:W-:Y:S05]  /*0d20*/  BSYNC.RECONVERGENT B2 ;  /* 0x0000000000027941 */ /* 0x000fea0003800200 */
.L_x_15:
[----:B------:R-:W0:Y:S01]  /*0d30*/  LDCU UR5, c[0x0][0x3cc] ;  /* 0x00007980ff0577ac */ /* 0x000e220008000800 */
[----:B------:R-:W-:Y:S01]  /*0d40*/  MOV R36, 0xff800000 ;  /* 0xff80000000247802 */ /* 0x000fe20000000f00 */
[----:B0-----:R-:W-:-:S09]  /*0d50*/  UISETP.NE.AND UP0, UPT, UR5, URZ, UPT ;  /* 0x000000ff0500728c */ /* 0x001fd2000bf05270 */
[----:B------:R-:W-:Y:S05]  /*0d60*/  BRA.U !UP0, `(.L_x_17) ;  /* 0x00000011089c7547 */ /* 0x000fea000b800000 */
[----:B------:R-:W-:Y:S01]  /*0d70*/  UISETP.GE.U32.AND UP2, UPT, UR5, 0x10, UPT ;  /* 0x000000100500788c */ /* 0x000fe2000bf46070 */
[----:B------:R-:W-:Y:S01]  /*0d80*/  HFMA2 R3, -RZ, RZ, 0, 0 ;  /* 0x00000000ff037431 */ /* 0x000fe200000001ff */
[----:B------:R-:W-:Y:S01]  /*0d90*/  ULOP3.LUT UR4, UR5, 0xf, URZ, 0xc0, !UPT ;  /* 0x0000000f05047892 */ /* 0x000fe2000f8ec0ff */
[----:B------:R-:W-:-:S03]  /*0da0*/  MOV R36, 0xff800000 ;  /* 0xff80000000247802 */ /* 0x000fc60000000f00 */
[----:B------:R-:W-:-:S03]  /*0db0*/  UISETP.NE.AND UP1, UPT, UR4, URZ, UPT ;  /* 0x000000ff0400728c */ /* 0x000fc6000bf25270 */
[----:B------:R-:W-:Y:S08]  /*0dc0*/  BRA.U !UP2, `(.L_x_18) ;  /* 0x000000090aa87547 */ /* 0x000ff0000b800000 */
[----:B------:R-:W0:Y:S01]  /*0dd0*/  LDCU UR10, c[0x0][0x3c8] ;  /* 0x00007900ff0a77ac */ /* 0x000e220008000800 */
[C---:B------:R-:W-:Y:S01]  /*0de0*/  IADD3 R26, PT, PT, R20.reuse, 0xe, RZ ;  /* 0x0000000e141a7810 */ /* 0x040fe20007ffe0ff */
[C---:B------:R-:W-:Y:S01]  /*0df0*/  VIADD R0, R20.reuse, 0x6 ;  /* 0x0000000614007836 */ /* 0x040fe20000000000 */
[C---:B------:R-:W-:Y:S01]  /*0e00*/  IADD3 R38, PT, PT, R20.reuse, 0x13, RZ ;  /* 0x0000001314267810 */ /* 0x040fe20007ffe0ff */
[----:B------:R-:W1:Y:S01]  /*0e10*/  LDCU UR11, c[0x0][0x3c4] ;  /* 0x00007880ff0b77ac */ /* 0x000e620008000800 */
[C---:B------:R-:W-:Y:S01]  /*0e20*/  IADD3 R2, PT, PT, R20.reuse, 0x7, RZ ;  /* 0x0000000714027810 */ /* 0x040fe20007ffe0ff */
[C---:B------:R-:W-:Y:S01]  /*0e30*/  VIADD R22, R20.reuse, 0xc ;  /* 0x0000000c14167836 */ /* 0x040fe20000000000 */
[C---:B------:R-:W-:Y:S01]  /*0e40*/  IADD3 R4, PT, PT, R20.reuse, 0x8, RZ ;  /* 0x0000000814047810 */ /* 0x040fe20007ffe0ff */
[C---:B------:R-:W-:Y:S01]  /*0e50*/  VIADD R34, R20.reuse, 0x12 ;  /* 0x0000001214227836 */ /* 0x040fe20000000000 */
[C---:B------:R-:W-:Y:S01]  /*0e60*/  IADD3 R6, PT, PT, R20.reuse, 0x9, RZ ;  /* 0x0000000914067810 */ /* 0x040fe20007ffe0ff */
[----:B------:R-:W-:Y:S01]  /*0e70*/  ULOP3.LUT UR8, UR5, 0xfffffff0, URZ, 0xc0, !UPT ;  /* 0xfffffff005087892 */ /* 0x000fe2000f8ec0ff */
[----:B------:R-:W-:-:S02]  /*0e80*/  IADD3 R8, PT, PT, R20, 0xa, RZ ;  /* 0x0000000a14087810 */ /* 0x000fc40007ffe0ff */
[C---:B------:R-:W-:Y:S01]  /*0e90*/  IADD3 R10, PT, PT, R20.reuse, 0xb, RZ ;  /* 0x0000000b140a7810 */ /* 0x040fe20007ffe0ff */
[----:B------:R-:W-:Y:S01]  /*0ea0*/  UIADD3 UR9, UPT, UPT, -UR8, URZ, URZ ;  /* 0x000000ff08097290 */ /* 0x000fe2000fffe1ff */
[C---:B------:R-:W-:Y:S02]  /*0eb0*/  IADD3 R24, PT, PT, R20.reuse, 0xd, RZ ;  /* 0x0000000d14187810 */ /* 0x040fe40007ffe0ff */
[----:B------:R-:W-:Y:S01]  /*0ec0*/  IADD3 R28, PT, PT, R20, 0xf, RZ ;  /* 0x0000000f141c7810 */ /* 0x000fe20007ffe0ff */
[--C-:B0-----:R-:W-:Y:S01]  /*0ed0*/  IMAD R26, R26, UR10, R27.reuse ;  /* 0x0000000a1a1a7c24 */ /* 0x101fe2000f8e021b */
[----:B------:R-:W-:Y:S01]  /*0ee0*/  IADD3 R30, PT, PT, R20, 0x10, RZ ;  /* 0x00000010141e7810 */ /* 0x000fe20007ffe0ff */
[--C-:B------:R-:W-:Y:S01]  /*0ef0*/  IMAD R38, R38, UR10, R27.reuse ;  /* 0x0000000a26267c24 */ /* 0x100fe2000f8e021b */
[----:B------:R-:W-:Y:S01]  /*0f00*/  IADD3 R32, PT, PT, R20, 0x11, RZ ;  /* 0x0000001114207810 */ /* 0x000fe20007ffe0ff */
[--C-:B------:R-:W-:Y:S01]  /*0f10*/  IMAD R0, R0, UR10, R27.reuse ;  /* 0x0000000a00007c24 */ /* 0x100fe2000f8e021b */
[----:B------:R-:W-:Y:S01]  /*0f20*/  IADD3 R40, PT, PT, R20, 0x14, RZ ;  /* 0x0000001414287810 */ /* 0x000fe20007ffe0ff */
[--C-:B------:R-:W-:Y:S01]  /*0f30*/  IMAD R2, R2, UR10, R27.reuse ;  /* 0x0000000a02027c24 */ /* 0x100fe2000f8e021b */
[----:B------:R-:W-:Y:S01]  /*0f40*/  IADD3 R42, PT, PT, R20, 0x5, RZ ;  /* 0x00000005142a7810 */ /* 0x000fe20007ffe0ff */
[--C-:B------:R-:W-:Y:S01]  /*0f50*/  IMAD R4, R4, UR10, R27.reuse ;  /* 0x0000000a04047c24 */ /* 0x100fe2000f8e021b */
[----:B------:R-:W-:Y:S01]  /*0f60*/  MOV R36, 0xff800000 ;  /* 0xff80000000247802 */ /* 0x000fe20000000f00 */
[--C-:B------:R-:W-:Y:S01]  /*0f70*/  IMAD R6, R6, UR10, R27.reuse ;  /* 0x0000000a06067c24 */ /* 0x100fe2000f8e021b */
[----:B------:R-:W-:Y:S01]  /*0f80*/  MOV R3, UR8 ;  /* 0x0000000800037c02 */ /* 0x000fe20008000f00 */
[----:B------:R-:W-:-:S02]  /*0f90*/  IMAD R8, R8, UR10, R27 ;  /* 0x0000000a08087c24 */ /* 0x000fc4000f8e021b */
[--C-:B------:R-:W-:Y:S02]  /*0fa0*/  IMAD R10, R10, UR10, R27.reuse ;  /* 0x0000000a0a0a7c24 */ /* 0x100fe4000f8e021b */
[--C-:B------:R-:W-:Y:S02]  /*0fb0*/  IMAD R22, R22, UR10, R27.reuse ;  /* 0x0000000a16167c24 */ /* 0x100fe4000f8e021b */
[--C-:B------:R-:W-:Y:S02]  /*0fc0*/  IMAD R24, R24, UR10, R27.reuse ;  /* 0x0000000a18187c24 */ /* 0x100fe4000f8e021b */
[--C-:B------:R-:W-:Y:S02]  /*0fd0*/  IMAD R28, R28, UR10, R27.reuse ;  /* 0x0000000a1c1c7c24 */ /* 0x100fe4000f8e021b */
[--C-:B------:R-:W-:Y:S02]  /*0fe0*/  IMAD R30, R30, UR10, R27.reuse ;  /* 0x0000000a1e1e7c24 */ /* 0x100fe4000f8e021b */
[----:B------:R-:W-:-:S02]  /*0ff0*/  IMAD R32, R32, UR10, R27 ;  /* 0x0000000a20207c24 */ /* 0x000fc4000f8e021b */
[--C-:B------:R-:W-:Y:S02]  /*1000*/  IMAD R34, R34, UR10, R27.reuse ;  /* 0x0000000a22227c24 */ /* 0x100fe4000f8e021b */
[--C-:B------:R-:W-:Y:S02]  /*1010*/  IMAD R40, R40, UR10, R27.reuse ;  /* 0x0000000a28287c24 */ /* 0x100fe4000f8e021b */
[----:B------:R-:W-:Y:S02]  /*1020*/  IMAD R42, R42, UR10, R27 ;  /* 0x0000000a2a2a7c24 */ /* 0x000fe4000f8e021b */
[--C-:B-1----:R-:W-:Y:S02]  /*1030*/  IMAD R5, R26, UR11, R21.reuse ;  /* 0x0000000b1a057c24 */ /* 0x102fe4000f8e0215 */
[--C-:B------:R-:W-:Y:S02]  /*1040*/  IMAD R25, R38, UR11, R21.reuse ;  /* 0x0000000b26197c24 */ /* 0x100fe4000f8e0215 */
        /* <DEDUP_REMOVED lines=13> */
[----:B------:R-:W-:-:S07]  /*1120*/  IMAD R38, R42, UR11, R21 ;  /* 0x0000000b2a267c24 */ /* 0x000fce000f8e0215 */
.L_x_19:
[----:B------:R-:W0:Y:S02]  /*1130*/  LDC.64 R28, c[0x0][0x380] ;  /* 0x0000e000ff1c7b82 */ /* 0x000e240000000a00 */
[----:B0-----:R-:W-:-:S05]  /*1140*/  IMAD.WIDE.U32 R40, R38, 0x4, R28 ;  /* 0x0000000426287825 */ /* 0x001fca00078e001c */
[----:B------:R-:W2:Y:S01]  /*1150*/  LDG.E R39, desc[UR6][R40.64] ;  /* 0x0000000628277981 */ /* 0x000ea2000c1e1900 */
[----:B------:R-:W-:-:S06]  /*1160*/  IMAD.WIDE.U32 R44, R0, 0x4, R28 ;  /* 0x00000004002c7825 */ /* 0x000fcc00078e001c */
[----:B------:R-:W3:Y:S01]  /*1170*/  LDG.E R45, desc[UR6][R44.64] ;  /* 0x000000062c2d7981 */ /* 0x000ee2000c1e1900 */
[----:B------:R-:W-:-:S05]  /*1180*/  IMAD.WIDE.U32 R30, R2, 0x4, R28 ;  /* 0x00000004021e7825 */ /* 0x000fca00078e001c */
[----:B------:R0:W4:Y:S01]  /*1190*/  LDG.E R37, desc[UR6][R30.64] ;  /* 0x000000061e257981 */ /* 0x000122000c1e1900 */
[----:B------:R-:W-:-:S05]  /*11a0*/  IMAD.WIDE.U32 R42, R4, 0x4, R28 ;  /* 0x00000004042a7825 */ /* 0x000fca00078e001c */
[----:B------:R-:W5:Y:S01]  /*11b0*/  LDG.E R33, desc[UR6][R42.64] ;  /* 0x000000062a217981 */ /* 0x000f62000c1e1900 */
[----:B------:R-:W-:-:S05]  /*11c0*/  IMAD.WIDE.U32 R34, R6, 0x4, R28 ;  /* 0x0000000406227825 */ /* 0x000fca00078e001c */
[----:B------:R2:W5:Y:S01]  /*11d0*/  LDG.E R32, desc[UR6][R34.64] ;  /* 0x0000000622207981 */ /* 0x000562000c1e1900 */
[----:B0-----:R-:W-:-:S04]  /*11e0*/  IMAD.WIDE.U32 R30, R8, 0x4, R28 ;  /* 0x00000004081e7825 */ /* 0x001fc800078e001c */
[----:B------:R-:W-:-:S06]  /*11f0*/  IMAD.WIDE.U32 R40, R10, 0x4, R28 ;  /* 0x000000040a287825 */ /* 0x000fcc00078e001c */
[----:B------:R-:W5:Y:S01]  /*1200*/  LDG.E R40, desc[UR6][R40.64] ;  /* 0x0000000628287981 */ /* 0x000f62000c1e1900 */
[----:B--2---:R0:W1:Y:S03]  /*1210*/  F2I.TRUNC.NTZ R35, R39 ;  /* 0x0000002700237305 */ /* 0x004066000020f100 */
[----:B0-----:R0:W2:Y:S05]  /*1220*/  LDG.E R39, desc[UR6][R30.64] ;  /* 0x000000061e277981 */ /* 0x0010aa000c1e1900 */
[----:B---3--:R3:W0:Y:S01]  /*1230*/  F2I.TRUNC.NTZ R34, R45 ;  /* 0x0000002d00227305 */ /* 0x008622000020f100 */
[----:B-1----:R-:W-:Y:S01]  /*1240*/  I2FP.F32.S32 R35, R35 ;  /* 0x0000002300237245 */ /* 0x002fe20000201400 */
[----:B---3--:R-:W-:-:S06]  /*1250*/  IMAD.WIDE.U32 R44, R22, 0x4, R28 ;  /* 0x00000004162c7825 */ /* 0x008fcc00078e001c */
[----:B----4-:R-:W1:Y:S01]  /*1260*/  F2I.TRUNC.NTZ R37, R37 ;  /* 0x0000002500257305 */ /* 0x010e62000020f100 */
[----:B------:R-:W-:Y:S01]  /*1270*/  FSETP.GEU.AND P0, PT, R36, R35, PT ;  /* 0x000000232400720b */ /* 0x000fe20003f0e000 */
[----:B------:R3:W4:Y:S03]  /*1280*/  LDG.E R44, desc[UR6][R44.64] ;  /* 0x000000062c2c7981 */ /* 0x000726000c1e1900 */
[----:B------:R-:W-:Y:S01]  /*1290*/  FSEL R35, R35, R36, !P0 ;  /* 0x0000002423237208 */ /* 0x000fe20004000000 */
[----:B0-----:R-:W-:Y:S01]  /*12a0*/  IMAD.WIDE.U32 R30, R24, 0x4, R28 ;  /* 0x00000004181e7825 */ /* 0x001fe200078e001c */
[----:B------:R-:W-:-:S04]  /*12b0*/  I2FP.F32.S32 R34, R34 ;  /* 0x0000002200227245 */ /* 0x000fc80000201400 */
[----:B------:R-:W-:Y:S01]  /*12c0*/  FSETP.GEU.AND P0, PT, R35, R34, PT ;  /* 0x000000222300720b */ /* 0x000fe20003f0e000 */
[----:B------:R0:W4:Y:S01]  /*12d0*/  LDG.E R43, desc[UR6][R30.64] ;  /* 0x000000061e2b7981 */ /* 0x000122000c1e1900 */
[----:B-----5:R-:W5:Y:S01]  /*12e0*/  F2I.TRUNC.NTZ R33, R33 ;  /* 0x0000002100217305 */ /* 0x020f62000020f100 */
[----:B-1----:R-:W-:Y:S02]  /*12f0*/  I2FP.F32.S32 R41, R37 ;  /* 0x0000002500297245 */ /* 0x002fe40000201400 */
[----:B------:R-:W-:Y:S01]  /*1300*/  FSEL R36, R34, R35, !P0 ;  /* 0x0000002322247208 */ /* 0x000fe20004000000 */
[----:B------:R-:W-:-:S03]  /*1310*/  IMAD.WIDE.U32 R34, R5, 0x4, R28 ;  /* 0x0000000405227825 */ /* 0x000fc600078e001c */
[----:B------:R-:W-:Y:S02]  /*1320*/  FSETP.GEU.AND P0, PT, R36, R41, PT ;  /* 0x000000292400720b */ /* 0x000fe40003f0e000 */
[----:B------:R1:W4:Y:S02]  /*1330*/  LDG.E R42, desc[UR6][R34.64] ;  /* 0x00000006222a7981 */ /* 0x000324000c1e1900 */
[----:B---3--:R-:W-:Y:S01]  /*1340*/  FSEL R45, R41, R36, !P0 ;  /* 0x00000024292d7208 */ /* 0x008fe20004000000 */
[----:B------:R-:W-:Y:S01]  /*1350*/  IMAD.WIDE.U32 R36, R7, 0x4, R28 ;  /* 0x0000000407247825 */ /* 0x000fe200078e001c */
[----:B-----5:R-:W-:-:S04]  /*1360*/  I2FP.F32.S32 R33, R33 ;  /* 0x0000002100217245 */ /* 0x020fc80000201400 */
[----:B------:R3:W5:Y:S01]  /*1370*/  LDG.E R41, desc[UR6][R36.64] ;  /* 0x0000000624297981 */ /* 0x000762000c1e1900 */
[----:B0-----:R-:W-:Y:S01]  /*1380*/  IMAD.WIDE.U32 R30, R9, 0x4, R28 ;  /* 0x00000004091e7825 */ /* 0x001fe200078e001c */
[----:B-1----:R0:W3:Y:S01]  /*1390*/  F2I.TRUNC.NTZ R34, R32 ;  /* 0x0000002000227305 */ /* 0x0020e2000020f100 */
[----:B------:R-:W-:-:S04]  /*13a0*/  FSETP.GEU.AND P0, PT, R45, R33, PT ;  /* 0x000000212d00720b */ /* 0x000fc80003f0e000 */
[----:B------:R1:W5:Y:S01]  /*13b0*/  LDG.E R30, desc[UR6][R30.64] ;  /* 0x000000061e1e7981 */ /* 0x000362000c1e1900 */
[----:B------:R-:W-:Y:S01]  /*13c0*/  FSEL R45, R33, R45, !P0 ;  /* 0x0000002d212d7208 */ /* 0x000fe20004000000 */
[----:B0-----:R-:W-:-:S06]  /*13d0*/  IMAD.WIDE.U32 R32, R11, 0x4, R28 ;  /* 0x000000040b207825 */ /* 0x001fcc00078e001c */
[----:B------:R0:W5:Y:S01]  /*13e0*/  LDG.E R33, desc[UR6][R32.64] ;  /* 0x0000000620217981 */ /* 0x000162000c1e1900 */
[----:B---3--:R-:W-:Y:S01]  /*13f0*/  I2FP.F32.S32 R36, R34 ;  /* 0x0000002200247245 */ /* 0x008fe20000201400 */
[----:B------:R-:W-:-:S03]  /*1400*/  IMAD.WIDE.U32 R34, R23, 0x4, R28 ;  /* 0x0000000417227825 */ /* 0x000fc600078e001c */
[----:B------:R-:W-:-:S03]  /*1410*/  FSETP.GEU.AND P0, PT, R45, R36, PT ;  /* 0x000000242d00720b */ /* 0x000fc60003f0e000 */
[----:B------:R-:W3:Y:S01]  /*1420*/  LDG.E R34, desc[UR6][R34.64] ;  /* 0x0000000622227981 */ /* 0x000ee2000c1e1900 */
[----:B------:R-:W-:Y:S01]  /*1430*/  FSEL R45, R36, R45, !P0 ;  /* 0x0000002d242d7208 */ /* 0x000fe20004000000 */
[----:B------:R-:W-:-:S04]  /*1440*/  IMAD.WIDE.U32 R36, R25, 0x4, R28 ;  /* 0x0000000419247825 */ /* 0x000fc800078e001c */
[----:B------:R-:W-:Y:S02]  /*1450*/  IMAD.WIDE.U32 R28, R26, 0x4, R28 ;  /* 0x000000041a1c7825 */ /* 0x000fe400078e001c */
[----:B------:R-:W3:Y:S04]  /*1460*/  LDG.E R36, desc[UR6][R36.64] ;  /* 0x0000000624247981 */ /* 0x000ee8000c1e1900 */
[----:B------:R3:W3:Y:S01]  /*1470*/  LDG.E R28, desc[UR6][R28.64] ;  /* 0x000000061c1c7981 */ /* 0x0006e2000c1e1900 */
[----:B------:R-:W1:Y:S02]  /*1480*/  F2I.TRUNC.NTZ R40, R40 ;  /* 0x0000002800287305 */ /* 0x000e64000020f100 */
[----:B-1----:R-:W-:Y:S01]  /*1490*/  I2FP.F32.S32 R31, R40 ;  /* 0x00000028001f7245 */ /* 0x002fe20000201400 */
[----:B------:R-:W-:-:S04]  /*14a0*/  UIADD3 UR9, UPT, UPT, UR9, 0x10, URZ ;  /* 0x0000001009097890 */ /* 0x000fc8000fffe0ff */
[----:B------:R-:W-:Y:S01]  /*14b0*/  UISETP.NE.AND UP2, UPT, UR9, URZ, UPT ;  /* 0x000000ff0900728c */ /* 0x000fe2000bf45270 */
[C---:B------:R-:W-:Y:S01]  /*14c0*/  IMAD R38, R19.reuse, 0x10, R38 ;  /* 0x0000001013267824 */ /* 0x040fe200078e0226 */
[C---:B------:R-:W-:Y:S01]  /*14d0*/  LEA R0, R19.reuse, R0, 0x4 ;  /* 0x0000000013007211 */ /* 0x040fe200078e20ff */
[C---:B------:R-:W-:Y:S01]  /*14e0*/  IMAD R10, R19.reuse, 0x10, R10 ;  /* 0x00000010130a7824 */ /* 0x040fe200078e020a */
[C---:B------:R-:W-:Y:S01]  /*14f0*/  LEA R2, R19.reuse, R2, 0x4 ;  /* 0x0000000213027211 */ /* 0x040fe200078e20ff */
[C---:B------:R-:W-:Y:S01]  /*1500*/  IMAD R11, R19.reuse, 0x10, R11 ;  /* 0x00000010130b7824 */ /* 0x040fe200078e020b */
[C---:B------:R-:W-:Y:S02]  /*1510*/  LEA R4, R19.reuse, R4, 0x4 ;  /* 0x0000000413047211 */ /* 0x040fe400078e20ff */
[C---:B------:R-:W-:Y:S02]  /*1520*/  LEA R6, R19.reuse, R6, 0x4 ;  /* 0x0000000613067211 */ /* 0x040fe400078e20ff */
[----:B------:R-:W-:-:S02]  /*1530*/  LEA R8, R19, R8, 0x4 ;  /* 0x0000000813087211 */ /* 0x000fc400078e20ff */
[C---:B------:R-:W-:Y:S02]  /*1540*/  LEA R22, R19.reuse, R22, 0x4 ;  /* 0x0000001613167211 */ /* 0x040fe400078e20ff */
[C---:B------:R-:W-:Y:S02]  /*1550*/  LEA R24, R19.reuse, R24, 0x4 ;  /* 0x0000001813187211 */ /* 0x040fe400078e20ff */
[C---:B------:R-:W-:Y:S02]  /*1560*/  LEA R5, R19.reuse, R5, 0x4 ;  /* 0x0000000513057211 */ /* 0x040fe400078e20ff */
[C---:B------:R-:W-:Y:S02]  /*1570*/  LEA R7, R19.reuse, R7, 0x4 ;  /* 0x0000000713077211 */ /* 0x040fe400078e20ff */
[C---:B------:R-:W-:Y:S02]  /*1580*/  LEA R9, R19.reuse, R9, 0x4 ;  /* 0x0000000913097211 */ /* 0x040fe400078e20ff */
[----:B------:R-:W-:-:S02]  /*1590*/  LEA R23, R19, R23, 0x4 ;  /* 0x0000001713177211 */ /* 0x000fc400078e20ff */
[C---:B------:R-:W-:Y:S02]  /*15a0*/  LEA R25, R19.reuse, R25, 0x4 ;  /* 0x0000001913197211 */ /* 0x040fe400078e20ff */
[----:B------:R-:W-:Y:S01]  /*15b0*/  LEA R26, R19, R26, 0x4 ;  /* 0x0000001a131a7211 */ /* 0x000fe200078e20ff */
[----:B--2---:R-:W0:Y:S02]  /*15c0*/  F2I.TRUNC.NTZ R39, R39 ;  /* 0x0000002700277305 */ /* 0x004e24000020f100 */
[----:B0-----:R-:W-:-:S06]  /*15d0*/  I2FP.F32.S32 R32, R39 ;  /* 0x0000002700207245 */ /* 0x001fcc0000201400 */
[----:B----4-:R-:W0:Y:S01]  /*15e0*/  F2I.TRUNC.NTZ R44, R44 ;  /* 0x0000002c002c7305 */ /* 0x010e22000020f100 */
[----:B------:R-:W-:-:S04]  /*15f0*/  FSETP.GEU.AND P0, PT, R45, R32, PT ;  /* 0x000000202d00720b */ /* 0x000fc80003f0e000 */
[----:B------:R-:W-:-:S03]  /*1600*/  FSEL R32, R32, R45, !P0 ;  /* 0x0000002d20207208 */ /* 0x000fc60004000000 */
[----:B------:R-:W1:Y:S01]  /*1610*/  F2I.TRUNC.NTZ R43, R43 ;  /* 0x0000002b002b7305 */ /* 0x000e62000020f100 */
[----:B------:R-:W-:-:S04]  /*1620*/  FSETP.GEU.AND P0, PT, R32, R31, PT ;  /* 0x0000001f2000720b */ /* 0x000fc80003f0e000 */
[----:B------:R-:W-:Y:S02]  /*1630*/  FSEL R31, R31, R32, !P0 ;  /* 0x000000201f1f7208 */ /* 0x000fe40004000000 */
[----:B0-----:R-:W-:Y:S01]  /*1640*/  I2FP.F32.S32 R32, R44 ;  /* 0x0000002c00207245 */ /* 0x001fe20000201400 */
[----:B------:R-:W0:Y:S03]  /*1650*/  F2I.TRUNC.NTZ R42, R42 ;  /* 0x0000002a002a7305 */ /* 0x000e26000020f100 */
[----:B------:R-:W-:-:S04]  /*1660*/  FSETP.GEU.AND P0, PT, R31, R32, PT ;  /* 0x000000201f00720b */ /* 0x000fc80003f0e000 */
[----:B------:R-:W-:Y:S02]  /*1670*/  FSEL R31, R32, R31, !P0 ;  /* 0x0000001f201f7208 */ /* 0x000fe40004000000 */
[----:B-1----:R-:W-:Y:S01]  /*1680*/  I2FP.F32.S32 R32, R43 ;  /* 0x0000002b00207245 */ /* 0x002fe20000201400 */
[----:B-----5:R-:W1:Y:S03]  /*1690*/  F2I.TRUNC.NTZ R41, R41 ;  /* 0x0000002900297305 */ /* 0x020e66000020f100 */
[----:B------:R-:W-:-:S04]  /*16a0*/  FSETP.GEU.AND P0, PT, R31, R32, PT ;  /* 0x000000201f00720b */ /* 0x000fc80003f0e000 */
[----:B------:R-:W-:Y:S02]  /*16b0*/  FSEL R31, R32, R31, !P0 ;  /* 0x0000001f201f7208 */ /* 0x000fe40004000000 */
[----:B0-----:R-:W-:Y:S01]  /*16c0*/  I2FP.F32.S32 R32, R42 ;  /* 0x0000002a00207245 */ /* 0x001fe20000201400 */
[----:B------:R-:W0:Y:S03]  /*16d0*/  F2I.TRUNC.NTZ R30, R30 ;  /* 0x0000001e001e7305 */ /* 0x000e26000020f100 */
[----:B------:R-:W-:-:S04]  /*16e0*/  FSETP.GEU.AND P0, PT, R31, R32, PT ;  /* 0x000000201f00720b */ /* 0x000fc80003f0e000 */
[----:B------:R-:W-:Y:S02]  /*16f0*/  FSEL R31, R32, R31, !P0 ;  /* 0x0000001f201f7208 */ /* 0x000fe40004000000 */
[----:B-1----:R-:W-:Y:S01]  /*1700*/  I2FP.F32.S32 R32, R41 ;  /* 0x0000002900207245 */ /* 0x002fe20000201400 */
[----:B------:R-:W1:Y:S03]  /*1710*/  F2I.TRUNC.NTZ R33, R33 ;  /* 0x0000002100217305 */ /* 0x000e66000020f100 */
[----:B------:R-:W-:-:S04]  /*1720*/  FSETP.GEU.AND P0, PT, R31, R32, PT ;  /* 0x000000201f00720b */ /* 0x000fc80003f0e000 */
[----:B------:R-:W-:Y:S01]  /*1730*/  FSEL R31, R32, R31, !P0 ;  /* 0x0000001f201f7208 */ /* 0x000fe20004000000 */
[----:B---3--:R-:W2:Y:S01]  /*1740*/  F2I.TRUNC.NTZ R34, R34 ;  /* 0x0000002200227305 */ /* 0x008ea2000020f100 */
[----:B0-----:R-:W-:-:S04]  /*1750*/  I2FP.F32.S32 R32, R30 ;  /* 0x0000001e00207245 */ /* 0x001fc80000201400 */
[----:B------:R-:W-:Y:S02]  /*1760*/  FSETP.GEU.AND P0, PT, R31, R32, PT ;  /* 0x000000201f00720b */ /* 0x000fe40003f0e000 */
[----:B-1----:R-:W-:Y:S01]  /*1770*/  I2FP.F32.S32 R30, R33 ;  /* 0x00000021001e7245 */ /* 0x002fe20000201400 */
[----:B------:R-:W0:Y:S01]  /*1780*/  F2I.TRUNC.NTZ R36, R36 ;  /* 0x0000002400247305 */ /* 0x000e22000020f100 */
[----:B------:R-:W-:-:S04]  /*1790*/  FSEL R31, R32, R31, !P0 ;  /* 0x0000001f201f7208 */ /* 0x000fc80004000000 */
[----:B------:R-:W-:Y:S02]  /*17a0*/  FSETP.GEU.AND P0, PT, R31, R30, PT ;  /* 0x0000001e1f00720b */ /* 0x000fe40003f0e000 */
[----:B--2---:R-:W-:Y:S01]  /*17b0*/  I2FP.F32.S32 R29, R34 ;  /* 0x00000022001d7245 */ /* 0x004fe20000201400 */
[----:B------:R-:W1:Y:S01]  /*17c0*/  F2I.TRUNC.NTZ R28, R28 ;  /* 0x0000001c001c7305 */ /* 0x000e62000020f100 */
[----:B------:R-:W-:-:S04]  /*17d0*/  FSEL R30, R30, R31, !P0 ;  /* 0x0000001f1e1e7208 */ /* 0x000fc80004000000 */
[----:B------:R-:W-:Y:S02]  /*17e0*/  FSETP.GEU.AND P0, PT, R30, R29, PT ;  /* 0x0000001d1e00720b */ /* 0x000fe40003f0e000 */
[----:B0-----:R-:W-:Y:S02]  /*17f0*/  I2FP.F32.S32 R32, R36 ;  /* 0x0000002400207245 */ /* 0x001fe40000201400 */
[----:B------:R-:W-:-:S04]  /*1800*/  FSEL R29, R29, R30, !P0 ;  /* 0x0000001e1d1d7208 */ /* 0x000fc80004000000 */
[----:B------:R-:W-:Y:S02]  /*1810*/  FSETP.GEU.AND P0, PT, R29, R32, PT ;  /* 0x000000201d00720b */ /* 0x000fe40003f0e000 */
[----:B-1----:R-:W-:Y:S02]  /*1820*/  I2FP.F32.S32 R30, R28 ;  /* 0x0000001c001e7245 */ /* 0x002fe40000201400 */
[----:B------:R-:W-:-:S04]  /*1830*/  FSEL R29, R32, R29, !P0 ;  /* 0x0000001d201d7208 */ /* 0x000fc80004000000 */
[----:B------:R-:W-:-:S04]  /*1840*/  FSETP.GEU.AND P0, PT, R29, R30, PT ;  /* 0x0000001e1d00720b */ /* 0x000fc80003f0e000 */
[----:B------:R-:W-:Y:S01]  /*1850*/  FSEL R36, R30, R29, !P0 ;  /* 0x0000001d1e247208 */ /* 0x000fe20004000000 */
[----:B------:R-:W-:Y:S08]  /*1860*/  BRA.U UP2, `(.L_x_19) ;  /* 0xfffffff902307547 */ /* 0x000ff0000b83ffff */
.L_x_18:
[----:B------:R-:W-:Y:S05]  /*1870*/  BRA.U !UP1, `(.L_x_17) ;  /* 0x0000000509d87547 */ /* 0x000fea000b800000 */
[----:B------:R-:W-:Y:S01]  /*1880*/  UISETP.GE.U32.AND UP1, UPT, UR4, 0x8, UPT ;  /* 0x000000080400788c */ /* 0x000fe2000bf26070 */
[----:B------:R-:W-:Y:S01]  /*1890*/  IADD3 R0, PT, PT, R20, 0x5, RZ ;  /* 0x0000000514007810 */ /* 0x000fe20007ffe0ff */
[----:B------:R-:W-:-:S04]  /*18a0*/  ULOP3.LUT UR8, UR5, 0x7, URZ, 0xc0, !UPT ;  /* 0x0000000705087892 */ /* 0x000fc8000f8ec0ff */
[----:B------:R-:W-:-:S03]  /*18b0*/  UISETP.NE.AND UP2, UPT, UR8, URZ, UPT ;  /* 0x000000ff0800728c */ /* 0x000fc6000bf45270 */
[----:B------:R-:W-:Y:S08]  /*18c0*/  BRA.U !UP1, `(.L_x_20) ;  /* 0x0000000109ec7547 */ /* 0x000ff0000b800000 */
[----:B------:R-:W0:Y:S01]  /*18d0*/  LDC.64 R4, c[0x0][0x380] ;  /* 0x0000e000ff047b82 */ /* 0x000e220000000a00 */
[----:B------:R-:W-:-:S05]  /*18e0*/  IADD3 R2, PT, PT, R3, R0, RZ ;  /* 0x0000000003027210 */ /* 0x000fca0007ffe0ff */
[----:B------:R-:W-:-:S04]  /*18f0*/  IMAD R2, R19, R2, R18 ;  /* 0x0000000213027224 */ /* 0x000fc800078e0212 */
[----:B------:R-:W-:Y:S02]  /*1900*/  IMAD.IADD R10, R19, 0x1, R2 ;  /* 0x00000001130a7824 */ /* 0x000fe400078e0202 */
[----:B0-----:R-:W-:-:S05]  /*1910*/  IMAD.WIDE.U32 R6, R2, 0x4, R4 ;  /* 0x0000000402067825 */ /* 0x001fca00078e0004 */
[----:B------:R0:W2:Y:S01]  /*1920*/  LDG.E R2, desc[UR6][R6.64] ;  /* 0x0000000606027981 */ /* 0x0000a2000c1e1900 */
[----:B------:R-:W-:Y:S01]  /*1930*/  IMAD.WIDE.U32 R8, R10, 0x4, R4 ;  /* 0x000000040a087825 */ /* 0x000fe200078e0004 */
[----:B------:R-:W-:-:S04]  /*1940*/  IADD3 R22, PT, PT, R19, R10, RZ ;  /* 0x0000000a13167210 */ /* 0x000fc80007ffe0ff */
[----:B------:R1:W3:Y:S01]  /*1950*/  LDG.E R26, desc[UR6][R8.64] ;  /* 0x00000006081a7981 */ /* 0x0002e2000c1e1900 */
[----:B------:R-:W-:Y:S01]  /*1960*/  IMAD.WIDE.U32 R10, R22, 0x4, R4 ;  /* 0x00000004160a7825 */ /* 0x000fe200078e0004 */
[----:B------:R-:W-:-:S05]  /*1970*/  IADD3 R24, PT, PT, R19, R22, RZ ;  /* 0x0000001613187210 */ /* 0x000fca0007ffe0ff */
[----:B------:R4:W5:Y:S01]  /*1980*/  LDG.E R10, desc[UR6][R10.64] ;  /* 0x000000060a0a7981 */ /* 0x000962000c1e1900 */
[----:B------:R-:W-:Y:S01]  /*1990*/  IMAD.WIDE.U32 R22, R24, 0x4, R4 ;  /* 0x0000000418167825 */ /* 0x000fe200078e0004 */
[----:B------:R-:W-:-:S05]  /*19a0*/  IADD3 R28, PT, PT, R19, R24, RZ ;  /* 0x00000018131c7210 */ /* 0x000fca0007ffe0ff */
[----:B------:R-:W5:Y:S01]  /*19b0*/  LDG.E R22, desc[UR6][R22.64] ;  /* 0x0000000616167981 */ /* 0x000f62000c1e1900 */
[----:B------:R-:W-:Y:S01]  /*19c0*/  IMAD.WIDE.U32 R24, R28, 0x4, R4 ;  /* 0x000000041c187825 */ /* 0x000fe200078e0004 */
[----:B------:R-:W-:-:S05]  /*19d0*/  IADD3 R28, PT, PT, R19, R28, RZ ;  /* 0x0000001c131c7210 */ /* 0x000fca0007ffe0ff */
[----:B------:R-:W5:Y:S01]  /*19e0*/  LDG.E R24, desc[UR6][R24.64] ;  /* 0x0000000618187981 */ /* 0x000f62000c1e1900 */
[----:B0-----:R-:W-:Y:S01]  /*19f0*/  IMAD.WIDE.U32 R6, R28, 0x4, R4 ;  /* 0x000000041c067825 */ /* 0x001fe200078e0004 */
[----:B------:R-:W-:-:S05]  /*1a00*/  IADD3 R28, PT, PT, R19, R28, RZ ;  /* 0x0000001c131c7210 */ /* 0x000fca0007ffe0ff */
[----:B------:R0:W5:Y:S01]  /*1a10*/  LDG.E R7, desc[UR6][R6.64] ;  /* 0x0000000606077981 */ /* 0x000162000c1e1900 */
[----:B-1----:R-:W-:-:S04]  /*1a20*/  IMAD.WIDE.U32 R8, R28, 0x4, R4 ;  /* 0x000000041c087825 */ /* 0x002fc800078e0004 */
[----:B----4-:R-:W-:Y:S02]  /*1a30*/  IMAD.IADD R11, R19, 0x1, R28 ;  /* 0x00000001130b7824 */ /* 0x010fe400078e021c */
[----:B------:R-:W4:Y:S02]  /*1a40*/  LDG.E R8, desc[UR6][R8.64] ;  /* 0x0000000608087981 */ /* 0x000f24000c1e1900 */
[----:B------:R-:W-:-:S06]  /*1a50*/  IMAD.WIDE.U32 R4, R11, 0x4, R4 ;  /* 0x000000040b047825 */ /* 0x000fcc00078e0004 */
[----:B------:R1:W4:Y:S01]  /*1a60*/  LDG.E R4, desc[UR6][R4.64] ;  /* 0x0000000604047981 */ /* 0x000322000c1e1900 */
[----:B------:R-:W-:Y:S01]  /*1a70*/  IADD3 R3, PT, PT, R3, 0x8, RZ ;  /* 0x0000000803037810 */ /* 0x000fe20007ffe0ff */
[----:B--2---:R-:W2:Y:S08]  /*1a80*/  F2I.TRUNC.NTZ R2, R2 ;  /* 0x0000000200027305 */ /* 0x004eb0000020f100 */
[----:B---3--:R-:W0:Y:S01]  /*1a90*/  F2I.TRUNC.NTZ R26, R26 ;  /* 0x0000001a001a7305 */ /* 0x008e22000020f100 */
[----:B--2---:R-:W-:-:S07]  /*1aa0*/  I2FP.F32.S32 R11, R2 ;  /* 0x00000002000b7245 */ /* 0x004fce0000201400 */
[----:B-----5:R-:W1:Y:S01]  /*1ab0*/  F2I.TRUNC.NTZ R10, R10 ;  /* 0x0000000a000a7305 */ /* 0x020e62000020f100 */
[----:B------:R-:W-:-:S04]  /*1ac0*/  FSETP.GEU.AND P0, PT, R36, R11, PT ;  /* 0x0000000b2400720b */ /* 0x000fc80003f0e000 */
[----:B------:R-:W-:-:S03]  /*1ad0*/  FSEL R11, R11, R36, !P0 ;  /* 0x000000240b0b7208 */ /* 0x000fc60004000000 */
[----:B------:R-:W2:Y:S01]  /*1ae0*/  F2I.TRUNC.NTZ R22, R22 ;  /* 0x0000001600167305 */ /* 0x000ea2000020f100 */
        /* <DEDUP_REMOVED lines=9> */
[----:B------:R-:W-:-:S03]  /*1b80*/  FSETP.GEU.AND P0, PT, R5, R2, PT ;  /* 0x000000020500720b */ /* 0x000fc60003f0e000 */
[----:B----4-:R-:W2:Y:S01]  /*1b90*/  F2I.TRUNC.NTZ R8, R8 ;  /* 0x0000000800087305 */ /* 0x010ea2000020f100 */
[----:B------:R-:W-:Y:S02]  /*1ba0*/  FSEL R2, R2, R5, !P0 ;  /* 0x0000000502027208 */ /* 0x000fe40004000000 */
[----:B0-----:R-:W-:-:S04]  /*1bb0*/  I2FP.F32.S32 R5, R24 ;  /* 0x0000001800057245 */ /* 0x001fc80000201400 */
[----:B------:R-:W-:Y:S01]  /*1bc0*/  FSETP.GEU.AND P0, PT, R2, R5, PT ;  /* 0x000000050200720b */ /* 0x000fe20003f0e000 */
[----:B------:R-:W0:Y:S03]  /*1bd0*/  F2I.TRUNC.NTZ R4, R4 ;  /* 0x0000000400047305 */ /* 0x000e26000020f100 */
[----:B------:R-:W-:Y:S02]  /*1be0*/  FSEL R2, R5, R2, !P0 ;  /* 0x0000000205027208 */ /* 0x000fe40004000000 */
[----:B-1----:R-:W-:Y:S02]  /*1bf0*/  I2FP.F32.S32 R5, R7 ;  /* 0x0000000700057245 */ /* 0x002fe40000201400 */
[----:B--2---:R-:W-:Y:S02]  /*1c00*/  I2FP.F32.S32 R9, R8 ;  /* 0x0000000800097245 */ /* 0x004fe40000201400 */
[----:B------:R-:W-:-:S04]  /*1c10*/  FSETP.GEU.AND P0, PT, R2, R5, PT ;  /* 0x000000050200720b */ /* 0x000fc80003f0e000 */
[----:B------:R-:W-:Y:S02]  /*1c20*/  FSEL R2, R5, R2, !P0 ;  /* 0x0000000205027208 */ /* 0x000fe40004000000 */
[----:B0-----:R-:W-:Y:S02]  /*1c30*/  I2FP.F32.S32 R5, R4 ;  /* 0x0000000400057245 */ /* 0x001fe40000201400 */
[----:B------:R-:W-:-:S04]  /*1c40*/  FSETP.GEU.AND P0, PT, R2, R9, PT ;  /* 0x000000090200720b */ /* 0x000fc80003f0e000 */
[----:B------:R-:W-:-:S04]  /*1c50*/  FSEL R2, R9, R2, !P0 ;  /* 0x0000000209027208 */ /* 0x000fc80004000000 */
[----:B------:R-:W-:-:S04]  /*1c60*/  FSETP.GEU.AND P0, PT, R2, R5, PT ;  /* 0x000000050200720b */ /* 0x000fc80003f0e000 */
[----:B------:R-:W-:-:S09]  /*1c70*/  FSEL R36, R5, R2, !P0 ;  /* 0x0000000205247208 */ /* 0x000fd20004000000 */
.L_x_20:
[----:B------:R-:W-:Y:S05]  /*1c80*/  BRA.U !UP2, `(.L_x_17) ;  /* 0x000000010ad47547 */ /* 0x000fea000b800000 */
[----:B------:R-:W-:Y:S02]  /*1c90*/  UISETP.GE.U32.AND UP1, UPT, UR8, 0x4, UPT ;  /* 0x000000040800788c */ /* 0x000fe4000bf26070 */
[----:B------:R-:W-:-:S04]  /*1ca0*/  ULOP3.LUT UR4, UR5, 0x3, URZ, 0xc0, !UPT ;  /* 0x0000000305047892 */ /* 0x000fc8000f8ec0ff */
[----:B------:R-:W-:-:S03]  /*1cb0*/  UISETP.NE.AND UP2, UPT, UR4, URZ, UPT ;  /* 0x000000ff0400728c */ /* 0x000fc6000bf45270 */
[----:B------:R-:W-:Y:S08]  /*1cc0*/  BRA.U !UP1, `(.L_x_21) ;  /* 0x00000001097c7547 */ /* 0x000ff0000b800000 */
[----:B------:R-:W0:Y:S01]  /*1cd0*/  LDC.64 R4, c[0x0][0x380] ;  /* 0x0000e000ff047b82 */ /* 0x000e220000000a00 */
[----:B------:R-:W-:-:S05]  /*1ce0*/  IADD3 R0, PT, PT, R3, R0, RZ ;  /* 0x0000000003007210 */ /* 0x000fca0007ffe0ff */
[----:B------:R-:W-:-:S04]  /*1cf0*/  IMAD R0, R19, R0, R18 ;  /* 0x0000000013007224 */ /* 0x000fc800078e0212 */
[----:B0-----:R-:W-:Y:S01]  /*1d00*/  IMAD.WIDE.U32 R6, R0, 0x4, R4 ;  /* 0x0000000400067825 */ /* 0x001fe200078e0004 */
[----:B------:R-:W-:-:S05]  /*1d10*/  IADD3 R0, PT, PT, R19, R0, RZ ;  /* 0x0000000013007210 */ /* 0x000fca0007ffe0ff */
[----:B------:R-:W2:Y:S01]  /*1d20*/  LDG.E R6, desc[UR6][R6.64] ;  /* 0x0000000606067981 */ /* 0x000ea2000c1e1900 */
[----:B------:R-:W-:Y:S01]  /*1d30*/  IMAD.WIDE.U32 R8, R0, 0x4, R4 ;  /* 0x0000000400087825 */ /* 0x000fe200078e0004 */
[----:B------:R-:W-:-:S05]  /*1d40*/  IADD3 R0, PT, PT, R19, R0, RZ ;  /* 0x0000000013007210 */ /* 0x000fca0007ffe0ff */
[----:B------:R-:W3:Y:S01]  /*1d50*/  LDG.E R8, desc[UR6][R8.64] ;  /* 0x0000000608087981 */ /* 0x000ee2000c1e1900 */
[----:B------:R-:W-:Y:S01]  /*1d60*/  IMAD.WIDE.U32 R10, R0, 0x4, R4 ;  /* 0x00000004000a7825 */ /* 0x000fe200078e0004 */
[----:B------:R-:W-:-:S05]  /*1d70*/  IADD3 R23, PT, PT, R19, R0, RZ ;  /* 0x0000000013177210 */ /* 0x000fca0007ffe0ff */
[----:B------:R-:W4:Y:S01]  /*1d80*/  LDG.E R10, desc[UR6][R10.64] ;  /* 0x000000060a0a7981 */ /* 0x000f22000c1e1900 */
[----:B------:R-:W-:-:S06]  /*1d90*/  IMAD.WIDE.U32 R4, R23, 0x4, R4 ;  /* 0x0000000417047825 */ /* 0x000fcc00078e0004 */
[----:B------:R-:W5:Y:S01]  /*1da0*/  LDG.E R4, desc[UR6][R4.64] ;  /* 0x0000000604047981 */ /* 0x000f62000c1e1900 */
[----:B------:R-:W-:Y:S01]  /*1db0*/  VIADD R3, R3, 0x4 ;  /* 0x0000000403037836 */ /* 0x000fe20000000000 */
[----:B--2---:R-:W0:Y:S08]  /*1dc0*/  F2I.TRUNC.NTZ R0, R6 ;  /* 0x0000000600007305 */ /* 0x004e30000020f100 */
[----:B---3--:R-:W1:Y:S01]  /*1dd0*/  F2I.TRUNC.NTZ R2, R8 ;  /* 0x0000000800027305 */ /* 0x008e62000020f100 */
[----:B0-----:R-:W-:-:S07]  /*1de0*/  I2FP.F32.S32 R7, R0 ;  /* 0x0000000000077245 */ /* 0x001fce0000201400 */
[----:B----4-:R-:W0:Y:S01]  /*1df0*/  F2I.TRUNC.NTZ R0, R10 ;  /* 0x0000000a00007305 */ /* 0x010e22000020f100 */
[----:B------:R-:W-:-:S04]  /*1e00*/  FSETP.GEU.AND P0, PT, R36, R7, PT ;  /* 0x000000072400720b */ /* 0x000fc80003f0e000 */
[----:B------:R-:W-:Y:S02]  /*1e10*/  FSEL R7, R7, R36, !P0 ;  /* 0x0000002407077208 */ /* 0x000fe40004000000 */
[----:B-1----:R-:W-:Y:S01]  /*1e20*/  I2FP.F32.S32 R2, R2 ;  /* 0x0000000200027245 */ /* 0x002fe20000201400 */
[----:B-----5:R-:W1:Y:S03]  /*1e30*/  F2I.TRUNC.NTZ R22, R4 ;  /* 0x0000000400167305 */ /* 0x020e66000020f100 */
[----:B------:R-:W-:Y:S02]  /*1e40*/  FSETP.GEU.AND P0, PT, R7, R2, PT ;  /* 0x000000020700720b */ /* 0x000fe40003f0e000 */
[----:B0-----:R-:W-:Y:S02]  /*1e50*/  I2FP.F32.S32 R9, R0 ;  /* 0x0000000000097245 */ /* 0x001fe40000201400 */
[----:B------:R-:W-:-:S04]  /*1e60*/  FSEL R2, R2, R7, !P0 ;  /* 0x0000000702027208 */ /* 0x000fc80004000000 */
[----:B------:R-:W-:Y:S02]  /*1e70*/  FSETP.GEU.AND P0, PT, R2, R9, PT ;  /* 0x000000090200720b */ /* 0x000fe40003f0e000 */
[----:B-1----:R-:W-:Y:S02]  /*1e80*/  I2FP.F32.S32 R5, R22 ;  /* 0x0000001600057245 */ /* 0x002fe40000201400 */
[----:B------:R-:W-:-:S04]  /*1e90*/  FSEL R2, R9, R2, !P0 ;  /* 0x0000000209027208 */ /* 0x000fc80004000000 */
[----:B------:R-:W-:-:S04]  /*1ea0*/  FSETP.GEU.AND P0, PT, R2, R5, PT ;  /* 0x000000050200720b */ /* 0x000fc80003f0e000 */
[----:B------:R-:W-:-:S09]  /*1eb0*/  FSEL R36, R5, R2, !P0 ;  /* 0x0000000205247208 */ /* 0x000fd20004000000 */
.L_x_21:
[----:B------:R-:W-:Y:S05]  /*1ec0*/  BRA.U !UP2, `(.L_x_17) ;  /* 0x000000010a447547 */ /* 0x000fea000b800000 */
[----:B------:R-:W0:Y:S01]  /*1ed0*/  LDCU UR8, c[0x0][0x3c8] ;  /* 0x00007900ff0877ac */ /* 0x000e220008000800 */
[----:B------:R-:W1:Y:S01]  /*1ee0*/  LDC.64 R4, c[0x0][0x380] ;  /* 0x0000e000ff047b82 */ /* 0x000e620000000a00 */
[----:B------:R-:W-:Y:S01]  /*1ef0*/  IADD3 R0, PT, PT, R3, 0x5, R20 ;  /* 0x0000000503007810 */ /* 0x000fe20007ffe014 */
[----:B------:R-:W2:Y:S01]  /*1f00*/  LDCU UR9, c[0x0][0x3c4] ;  /* 0x00007880ff0977ac */ /* 0x000ea20008000800 */
[----:B------:R-:W-:-:S03]  /*1f10*/  UIADD3 UR4, UPT, UPT, -UR4, URZ, URZ ;  /* 0x000000ff04047290 */ /* 0x000fc6000fffe1ff */
[----:B0-----:R-:W-:-:S04]  /*1f20*/  IMAD R0, R0, UR8, R27 ;  /* 0x0000000800007c24 */ /* 0x001fc8000f8e021b */
[----:B--2---:R-:W-:-:S07]  /*1f30*/  IMAD R0, R0, UR9, R21 ;  /* 0x0000000900007c24 */ /* 0x004fce000f8e0215 */
.L_x_22:
[----:B-1----:R-:W-:-:S06]  /*1f40*/  IMAD.WIDE.U32 R2, R0, 0x4, R4 ;  /* 0x0000000400027825 */ /* 0x002fcc00078e0004 */
[----:B------:R-:W2:Y:S01]  /*1f50*/  LDG.E R2, desc[UR6][R2.64] ;  /* 0x0000000602027981 */ /* 0x000ea2000c1e1900 */
[----:B------:R-:W-:Y:S01]  /*1f60*/  UIADD3 UR4, UPT, UPT, UR4, 0x1, URZ ;  /* 0x0000000104047890 */ /* 0x000fe2000fffe0ff */
[----:B------:R-:W-:-:S03]  /*1f70*/  IADD3 R0, PT, PT, R19, R0, RZ ;  /* 0x0000000013007210 */ /* 0x000fc60007ffe0ff */
[----:B------:R-:W-:Y:S01]  /*1f80*/  UISETP.NE.AND UP1, UPT, UR4, URZ, UPT ;  /* 0x000000ff0400728c */ /* 0x000fe2000bf25270 */
[----:B--2---:R-:W0:Y:S02]  /*1f90*/  F2I.TRUNC.NTZ R6, R2 ;  /* 0x0000000200067305 */ /* 0x004e24000020f100 */
[----:B0-----:R-:W-:-:S04]  /*1fa0*/  I2FP.F32.S32 R7, R6 ;  /* 0x0000000600077245 */ /* 0x001fc80000201400 */
[----:B------:R-:W-:-:S04]  /*1fb0*/  FSETP.GEU.AND P0, PT, R36, R7, PT ;  /* 0x000000072400720b */ /* 0x000fc80003f0e000 */
[----:B------:R-:W-:Y:S01]  /*1fc0*/  FSEL R36, R7, R36, !P0 ;  /* 0x0000002407247208 */ /* 0x000fe20004000000 */
[----:B------:R-:W-:Y:S08]  /*1fd0*/  BRA.U UP1, `(.L_x_22) ;  /* 0xfffffffd01d87547 */ /* 0x000ff0000b83ffff */
.L_x_17:
[----:B------:R-:W-:Y:S01]  /*1fe0*/  HFMA2 R11, -RZ, RZ, 0, 0 ;  /* 0x00000000ff0b7431 */ /* 0x000fe200000001ff */
[----:B------:R-:W-:Y:S06]  /*1ff0*/  BRA.U !UP0, `(.L_x_23) ;  /* 0x0000000d08c87547 */ /* 0x000fec000b800000 */
[----:B------:R-:W-:Y:S01]  /*2000*/  UISETP.GE.U32.AND UP2, UPT, UR5, 0x8, UPT ;  /* 0x000000080500788c */ /* 0x000fe2000bf46070 */
[----:B------:R-:W-:Y:S01]  /*2010*/  IADD3 R2, PT, PT, R20, 0x5, RZ ;  /* 0x0000000514027810 */ /* 0x000fe20007ffe0ff */
[----:B------:R-:W-:Y:S01]  /*2020*/  ULOP3.LUT UR9, UR5, 0x7, URZ, 0xc0, !UPT ;  /* 0x0000000705097892 */ /* 0x000fe2000f8ec0ff */
[----:B------:R-:W-:Y:S01]  /*2030*/  MOV R11, RZ ;  /* 0x000000ff000b7202 */ /* 0x000fe20000000f00 */
[----:B------:R-:W-:Y:S02]  /*2040*/  UMOV UR4, URZ ;  /* 0x000000ff00047c82 */ /* 0x000fe40008000000 */
        /* <DEDUP_REMOVED lines=8> */
[----:B------:R-:W-:Y:S01]  /*20d0*/  IMAD.MOV.U32 R11, RZ, RZ, RZ ;  /* 0x000000ffff0b7224 */ /* 0x000fe200078e00ff */
[C---:B------:R-:W-:Y:S01]  /*20e0*/  IADD3 R10, PT, PT, R20.reuse, 0xa, RZ ;  /* 0x0000000a140a7810 */ /* 0x040fe20007ffe0ff */
[----:B------:R-:W-:Y:S01]  /*20f0*/  ULOP3.LUT UR4, UR5, 0xfffffff8, URZ, 0xc0, !UPT ;  /* 0xfffffff805047892 */ /* 0x000fe2000f8ec0ff */
[C---:B------:R-:W-:Y:S02]  /*2100*/  IADD3 R22, PT, PT, R20.reuse, 0xb, RZ ;  /* 0x0000000b14167810 */ /* 0x040fe40007ffe0ff */
[----:B------:R-:W-:Y:S01]  /*2110*/  IADD3 R24, PT, PT, R20, 0xc, RZ ;  /* 0x0000000c14187810 */ /* 0x000fe20007ffe0ff */
[----:B------:R-:W-:Y:S01]  /*2120*/  UIADD3 UR8, UPT, UPT, -UR4, URZ, URZ ;  /* 0x000000ff04087290 */ /* 0x000fe2000fffe1ff */
[----:B0-----:R-:W-:-:S02]  /*2130*/  IMAD R0, R0, UR10, R27 ;  /* 0x0000000a00007c24 */ /* 0x001fc4000f8e021b */
[--C-:B------:R-:W-:Y:S02]  /*2140*/  IMAD R4, R4, UR10, R27.reuse ;  /* 0x0000000a04047c24 */ /* 0x100fe4000f8e021b */
[--C-:B------:R-:W-:Y:S02]  /*2150*/  IMAD R6, R6, UR10, R27.reuse ;  /* 0x0000000a06067c24 */ /* 0x100fe4000f8e021b */
[--C-:B------:R-:W-:Y:S02]  /*2160*/  IMAD R8, R8, UR10, R27.reuse ;  /* 0x0000000a08087c24 */ /* 0x100fe4000f8e021b */
[--C-:B------:R-:W-:Y:S02]  /*2170*/  IMAD R10, R10, UR10, R27.reuse ;  /* 0x0000000a0a0a7c24 */ /* 0x100fe4000f8e021b */
[--C-:B------:R-:W-:Y:S02]  /*2180*/  IMAD R22, R22, UR10, R27.reuse ;  /* 0x0000000a16167c24 */ /* 0x100fe4000f8e021b */
[----:B------:R-:W-:-:S02]  /*2190*/  IMAD R24, R24, UR10, R27 ;  /* 0x0000000a18187c24 */ /* 0x000fc4000f8e021b */
[----:B------:R-:W-:Y:S02]  /*21a0*/  IMAD R26, R2, UR10, R27 ;  /* 0x0000000a021a7c24 */ /* 0x000fe4000f8e021b */
[--C-:B-1----:R-:W-:Y:S02]  /*21b0*/  IMAD R0, R0, UR11, R21.reuse ;  /* 0x0000000b00007c24 */ /* 0x102fe4000f8e0215 */
[--C-:B------:R-:W-:Y:S02]  /*21c0*/  IMAD R4, R4, UR11, R21.reuse ;  /* 0x0000000b04047c24 */ /* 0x100fe4000f8e0215 */
[--C-:B------:R-:W-:Y:S02]  /*21d0*/  IMAD R6, R6, UR11, R21.reuse ;  /* 0x0000000b06067c24 */ /* 0x100fe4000f8e0215 */
[--C-:B------:R-:W-:Y:S02]  /*21e0*/  IMAD R8, R8, UR11, R21.reuse ;  /* 0x0000000b08087c24 */ /* 0x100fe4000f8e0215 */
[----:B------:R-:W-:-:S02]  /*21f0*/  IMAD R3, R10, UR11, R21 ;  /* 0x0000000b0a037c24 */ /* 0x000fc4000f8e0215 */
[--C-:B------:R-:W-:Y:S02]  /*2200*/  IMAD R5, R22, UR11, R21.reuse ;  /* 0x0000000b16057c24 */ /* 0x100fe4000f8e0215 */
[--C-:B------:R-:W-:Y:S02]  /*2210*/  IMAD R7, R24, UR11, R21.reuse ;  /* 0x0000000b18077c24 */ /* 0x100fe4000f8e0215 */
[----:B------:R-:W-:-:S07]  /*2220*/  IMAD R9, R26, UR11, R21 ;  /* 0x0000000b1a097c24 */ /* 0x000fce000f8e0215 */
.L_x_25:
[----:B0-----:R-:W0:Y:S08]  /*2230*/  LDC.64 R22, c[0x0][0x380] ;  /* 0x0000e000ff167b82 */ /* 0x001e300000000a00 */
[----:B------:R-:W1:Y:S01]  /*2240*/  LDC.64 R24, c[0x0][0x388] ;  /* 0x0000e200ff187b82 */ /* 0x000e620000000a00 */
[----:B0-----:R-:W-:-:S06]  /*2250*/  IMAD.WIDE.U32 R28, R9, 0x4, R22 ;  /* 0x00000004091c7825 */ /* 0x001fcc00078e0016 */
[----:B------:R-:W2:Y:S01]  /*2260*/  LDG.E R29, desc[UR6][R28.64] ;  /* 0x000000061c1d7981 */ /* 0x000ea2000c1e1900 */
[----:B------:R-:W-:-:S04]  /*2270*/  IMAD.WIDE.U32 R32, R0, 0x4, R22 ;  /* 0x0000000400207825 */ /* 0x000fc800078e0016 */
[----:B-1----:R-:W-:-:S04]  /*2280*/  IMAD.WIDE.U32 R34, R9, 0x4, R24 ;  /* 0x0000000409227825 */ /* 0x002fc800078e0018 */
[----:B--2---:R-:W-:-:S04]  /*2290*/  FADD R10, R29, -R36 ;  /* 0x800000241d0a7221 */ /* 0x004fc80000000000 */
[----:B------:R-:W-:-:S05]  /*22a0*/  FMUL R10, R10, 1.4426950216293334961 ;  /* 0x3fb8aa3b0a0a7820 */ /* 0x000fca0000400000 */
[----:B------:R-:W-:-:S13]  /*22b0*/  FSETP.GEU.AND P0, PT, R10, -126, PT ;  /* 0xc2fc00000a00780b */ /* 0x000fda0003f0e000 */
[----:B------:R-:W-:-:S04]  /*22c0*/  @!P0 FMUL R10, R10, 0.5 ;  /* 0x3f0000000a0a8820 */ /* 0x000fc80000400000 */
[----:B------:R-:W0:Y:S02]  /*22d0*/  MUFU.EX2 R38, R10 ;  /* 0x0000000a00267308 */ /* 0x000e240000000800 */
[----:B0-----:R-:W-:-:S05]  /*22e0*/  @!P0 FMUL R38, R38, R38 ;  /* 0x0000002626268220 */ /* 0x001fca0000400000 */
[----:B------:R0:W-:Y:S04]  /*22f0*/  STG.E desc[UR6][R34.64], R38 ;  /* 0x0000002622007986 */ /* 0x0001e8000c101906 */
[----:B------:R-:W2:Y:S01]  /*2300*/  LDG.E R33, desc[UR6][R32.64] ;  /* 0x0000000620217981 */ /* 0x000ea2000c1e1900 */
[----:B------:R-:W-:-:S04]  /*2310*/  IMAD.WIDE.U32 R30, R0, 0x4, R24 ;  /* 0x00000004001e7825 */ /* 0x000fc800078e0018 */
[----:B------:R-:W-:-:S04]  /*2320*/  IMAD.WIDE.U32 R28, R4, 0x4, R22 ;  /* 0x00000004041c7825 */ /* 0x000fc800078e0016 */
[----:B--2---:R-:W-:-:S04]  /*2330*/  FADD R26, R33, -R36 ;  /* 0x80000024211a7221 */ /* 0x004fc80000000000 */
[----:B------:R-:W-:-:S05]  /*2340*/  FMUL R37, R26, 1.4426950216293334961 ;  /* 0x3fb8aa3b1a257820 */ /* 0x000fca0000400000 */
[----:B------:R-:W-:-:S13]  /*2350*/  FSETP.GEU.AND P0, PT, R37, -126, PT ;  /* 0xc2fc00002500780b */ /* 0x000fda0003f0e000 */
[----:B------:R-:W-:-:S04]  /*2360*/  @!P0 FMUL R37, R37, 0.5 ;  /* 0x3f00000025258820 */ /* 0x000fc80000400000 */
[----:B------:R-:W1:Y:S02]  /*2370*/  MUFU.EX2 R26, R37 ;  /* 0x00000025001a7308 */ /* 0x000e640000000800 */
[----:B-1----:R-:W-:-:S05]  /*2380*/  @!P0 FMUL R26, R26, R26 ;  /* 0x0000001a1a1a8220 */ /* 0x002fca0000400000 */
[----:B------:R1:W-:Y:S04]  /*2390*/  STG.E desc[UR6][R30.64], R26 ;  /* 0x0000001a1e007986 */ /* 0x0003e8000c101906 */
[----:B------:R-:W2:Y:S01]  /*23a0*/  LDG.E R29, desc[UR6][R28.64] ;  /* 0x000000061c1d7981 */ /* 0x000ea2000c1e1900 */
[----:B0-----:R-:W-:-:S04]  /*23b0*/  IMAD.WIDE.U32 R34, R4, 0x4, R24 ;  /* 0x0000000404227825 */ /* 0x001fc800078e0018 */
[----:B------:R-:W-:-:S04]  /*23c0*/  IMAD.WIDE.U32 R32, R6, 0x4, R22 ;  /* 0x0000000406207825 */ /* 0x000fc800078e0016 */
        /* <DEDUP_REMOVED lines=8> */
[----:B-1----:R-:W-:-:S04]  /*2450*/  IMAD.WIDE.U32 R30, R8, 0x4, R22 ;  /* 0x00000004081e7825 */ /* 0x002fc800078e0016 */
[----:B--2---:R-:W-:-:S04]  /*2460*/  FADD R28, R33, -R36 ;  /* 0x80000024211c7221 */ /* 0x004fc80000000000 */
[----:B------:R-:W-:Y:S01]  /*2470*/  FMUL R40, R28, 1.4426950216293334961 ;  /* 0x3fb8aa3b1c287820 */ /* 0x000fe20000400000 */
[----:B------:R-:W-:-:S04]  /*2480*/  IMAD.WIDE.U32 R28, R6, 0x4, R24 ;  /* 0x00000004061c7825 */ /* 0x000fc800078e0018 */
[----:B------:R-:W-:-:S13]  /*2490*/  FSETP.GEU.AND P0, PT, R40, -126, PT ;  /* 0xc2fc00002800780b */ /* 0x000fda0003f0e000 */
[----:B------:R-:W-:-:S04]  /*24a0*/  @!P0 FMUL R40, R40, 0.5 ;  /* 0x3f00000028288820 */ /* 0x000fc80000400000 */
[----:B------:R-:W1:Y:S02]  /*24b0*/  MUFU.EX2 R37, R40 ;  /* 0x0000002800257308 */ /* 0x000e640000000800 */
[----:B-1----:R-:W-:-:S05]  /*24c0*/  @!P0 FMUL R37, R37, R37 ;  /* 0x0000002525258220 */ /* 0x002fca0000400000 */
[----:B------:R1:W-:Y:S04]  /*24d0*/  STG.E desc[UR6][R28.64], R37 ;  /* 0x000000251c007986 */ /* 0x0003e8000c101906 */
[----:B------:R-:W2:Y:S01]  /*24e0*/  LDG.E R31, desc[UR6][R30.64] ;  /* 0x000000061e1f7981 */ /* 0x000ea2000c1e1900 */
[----:B0-----:R-:W-:-:S04]  /*24f0*/  IMAD.WIDE.U32 R34, R3, 0x4, R22 ;  /* 0x0000000403227825 */ /* 0x001fc800078e0016 */
[----:B--2---:R-:W-:-:S04]  /*2500*/  FADD R32, R31, -R36 ;  /* 0x800000241f207221 */ /* 0x004fc80000000000 */
[----:B------:R-:W-:Y:S01]  /*2510*/  FMUL R42, R32, 1.4426950216293334961 ;  /* 0x3fb8aa3b202a7820 */ /* 0x000fe20000400000 */
[----:B------:R-:W-:-:S04]  /*2520*/  IMAD.WIDE.U32 R32, R8, 0x4, R24 ;  /* 0x0000000408207825 */ /* 0x000fc800078e0018 */
[----:B------:R-:W-:-:S13]  /*2530*/  FSETP.GEU.AND P0, PT, R42, -126, PT ;  /* 0xc2fc00002a00780b */ /* 0x000fda0003f0e000 */
[----:B------:R-:W-:-:S04]  /*2540*/  @!P0 FMUL R42, R42, 0.5 ;  /* 0x3f0000002a2a8820 */ /* 0x000fc80000400000 */
[----:B------:R-:W0:Y:S02]  /*2550*/  MUFU.EX2 R39, R42 ;  /* 0x0000002a00277308 */ /* 0x000e240000000800 */
[----:B0-----:R-:W-:-:S05]  /*2560*/  @!P0 FMUL R39, R39, R39 ;  /* 0x0000002727278220 */ /* 0x001fca0000400000 */
[----:B------:R0:W-:Y:S04]  /*2570*/  STG.E desc[UR6][R32.64], R39 ;  /* 0x0000002720007986 */ /* 0x0001e8000c101906 */
[----:B------:R-:W1:Y:S01]  /*2580*/  LDG.E R35, desc[UR6][R34.64] ;  /* 0x0000000622237981 */ /* 0x000e62000c1e1900 */
[----:B------:R-:W-:-:S04]  /*2590*/  IMAD.WIDE.U32 R30, R5, 0x4, R22 ;  /* 0x00000004051e7825 */ /* 0x000fc800078e0016 */
[----:B-1----:R-:W-:-:S04]  /*25a0*/  FADD R28, R35, -R36 ;  /* 0x80000024231c7221 */ /* 0x002fc80000000000 */
[----:B------:R-:W-:Y:S01]  /*25b0*/  FMUL R40, R28, 1.4426950216293334961 ;  /* 0x3fb8aa3b1c287820 */ /* 0x000fe20000400000 */
[----:B------:R-:W-:-:S04]  /*25c0*/  IMAD.WIDE.U32 R28, R3, 0x4, R24 ;  /* 0x00000004031c7825 */ /* 0x000fc800078e0018 */
[----:B------:R-:W-:-:S13]  /*25d0*/  FSETP.GEU.AND P0, PT, R40, -126, PT ;  /* 0xc2fc00002800780b */ /* 0x000fda0003f0e000 */
[----:B------:R-:W-:-:S04]  /*25e0*/  @!P0 FMUL R40, R40, 0.5 ;  /* 0x3f00000028288820 */ /* 0x000fc80000400000 */
[----:B------:R-:W1:Y:S02]  /*25f0*/  MUFU.EX2 R41, R40 ;  /* 0x0000002800297308 */ /* 0x000e640000000800 */
[----:B-1----:R-:W-:-:S05]  /*2600*/  @!P0 FMUL R41, R41, R41 ;  /* 0x0000002929298220 */ /* 0x002fca0000400000 */
[----:B------:R1:W-:Y:S04]  /*2610*/  STG.E desc[UR6][R28.64], R41 ;  /* 0x000000291c007986 */ /* 0x0003e8000c101906 */
[----:B------:R-:W0:Y:S01]  /*2620*/  LDG.E R31, desc[UR6][R30.64] ;  /* 0x000000061e1f7981 */ /* 0x000e22000c1e1900 */
[----:B------:R-:W-:-:S04]  /*2630*/  IMAD.WIDE.U32 R22, R7, 0x4, R22 ;  /* 0x0000000407167825 */ /* 0x000fc800078e0016 */
[----:B0-----:R-:W-:-:S04]  /*2640*/  FADD R32, R31, -R36 ;  /* 0x800000241f207221 */ /* 0x001fc80000000000 */
        /* <DEDUP_REMOVED lines=8> */
[----:B------:R-:W-:Y:S01]  /*26d0*/  FADD R11, R38, R11 ;  /* 0x0000000b260b7221 */ /* 0x000fe20000000000 */
[----:B------:R-:W-:Y:S01]  /*26e0*/  IMAD.WIDE.U32 R24, R7, 0x4, R24 ;  /* 0x0000000407187825 */ /* 0x000fe200078e0018 */
[----:B------:R-:W-:Y:S01]  /*26f0*/  UIADD3 UR8, UPT, UPT, UR8, 0x8, URZ ;  /* 0x0000000808087890 */ /* 0x000fe2000fffe0ff */
[----:B------:R-:W-:Y:S02]  /*2700*/  LEA R0, R19, R0, 0x3 ;  /* 0x0000000013007211 */ /* 0x000fe400078e18ff */
[----:B------:R-:W-:Y:S01]  /*2710*/  FADD R11, R11, R26 ;  /* 0x0000001a0b0b7221 */ /* 0x000fe20000000000 */
[C---:B------:R-:W-:Y:S01]  /*2720*/  LEA R4, R19.reuse, R4, 0x3 ;  /* 0x0000000413047211 */ /* 0x040fe200078e18ff */
[----:B------:R-:W-:Y:S01]  /*2730*/  UISETP.NE.AND UP2, UPT, UR8, URZ, UPT ;  /* 0x000000ff0800728c */ /* 0x000fe2000bf45270 */
[----:B------:R-:W-:Y:S01]  /*2740*/  LEA R6, R19, R6, 0x3 ;  /* 0x0000000613067211 */ /* 0x000fe200078e18ff */
[----:B------:R-:W-:Y:S01]  /*2750*/  FADD R10, R11, R10 ;  /* 0x0000000a0b0a7221 */ /* 0x000fe20000000000 */
[C---:B------:R-:W-:Y:S01]  /*2760*/  LEA R8, R19.reuse, R8, 0x3 ;  /* 0x0000000813087211 */ /* 0x040fe200078e18ff */
[C---:B------:R-:W-:Y:S01]  /*2770*/  IMAD R5, R19.reuse, 0x8, R5 ;  /* 0x0000000813057824 */ /* 0x040fe200078e0205 */
[C---:B------:R-:W-:Y:S01]  /*2780*/  LEA R3, R19.reuse, R3, 0x3 ;  /* 0x0000000313037211 */ /* 0x040fe200078e18ff */
[----:B------:R-:W-:Y:S01]  /*2790*/  FADD R10, R10, R37 ;  /* 0x000000250a0a7221 */ /* 0x000fe20000000000 */
[----:B------:R-:W-:-:S02]  /*27a0*/  LEA R7, R19, R7, 0x3 ;  /* 0x0000000713077211 */ /* 0x000fc400078e18ff */
[----:B------:R-:W-:Y:S01]  /*27b0*/  LEA R9, R19, R9, 0x3 ;  /* 0x0000000913097211 */ /* 0x000fe200078e18ff */
[----:B------:R-:W-:-:S04]  /*27c0*/  FADD R10, R10, R39 ;  /* 0x000000270a0a7221 */ /* 0x000fc80000000000 */
[----:B------:R-:W-:-:S04]  /*27d0*/  FADD R10, R10, R41 ;  /* 0x000000290a0a7221 */ /* 0x000fc80000000000 */
[----:B------:R-:W-:Y:S01]  /*27e0*/  FADD R10, R10, R35 ;  /* 0x000000230a0a7221 */ /* 0x000fe20000000000 */
[----:B-1----:R-:W-:-:S04]  /*27f0*/  FADD R28, R23, -R36 ;  /* 0x80000024171c7221 */ /* 0x002fc80000000000 */
[----:B------:R-:W-:-:S05]  /*2800*/  FMUL R28, R28, 1.4426950216293334961 ;  /* 0x3fb8aa3b1c1c7820 */ /* 0x000fca0000400000 */
[----:B------:R-:W-:-:S13]  /*2810*/  FSETP.GEU.AND P0, PT, R28, -126, PT ;  /* 0xc2fc00001c00780b */ /* 0x000fda0003f0e000 */
[----:B------:R-:W-:-:S04]  /*2820*/  @!P0 FMUL R28, R28, 0.5 ;  /* 0x3f0000001c1c8820 */ /* 0x000fc80000400000 */
[----:B------:R-:W1:Y:S02]  /*2830*/  MUFU.EX2 R29, R28 ;  /* 0x0000001c001d7308 */ /* 0x000e640000000800 */
[----:B-1----:R-:W-:-:S04]  /*2840*/  @!P0 FMUL R29, R29, R29 ;  /* 0x0000001d1d1d8220 */ /* 0x002fc80000400000 */
[----:B------:R-:W-:Y:S01]  /*2850*/  FADD R11, R10, R29 ;  /* 0x0000001d0a0b7221 */ /* 0x000fe20000000000 */
[----:B------:R0:W-:Y:S01]  /*2860*/  STG.E desc[UR6][R24.64], R29 ;  /* 0x0000001d18007986 */ /* 0x0001e2000c101906 */
[----:B------:R-:W-:Y:S05]  /*2870*/  BRA.U UP2, `(.L_x_25) ;  /* 0xfffffff9026c7547 */ /* 0x000fea000b83ffff */
.L_x_24:
[----:B------:R-:W-:Y:S05]  /*2880*/  BRA.U !UP1, `(.L_x_23) ;  /* 0x0000000509a47547 */ /* 0x000fea000b800000 */
[----:B------:R-:W-:Y:S02]  /*2890*/  UISETP.GE.U32.AND UP1, UPT, UR9, 0x4, UPT ;  /* 0x000000040900788c */ /* 0x000fe4000bf26070 */
[----:B------:R-:W-:-:S04]  /*28a0*/  ULOP3.LUT UR10, UR5, 0x3, URZ, 0xc0, !UPT ;  /* 0x00000003050a7892 */ /* 0x000fc8000f8ec0ff */
[----:B------:R-:W-:-:S03]  /*28b0*/  UISETP.NE.AND UP2, UPT, UR10, URZ, UPT ;  /* 0x000000ff0a00728c */ /* 0x000fc6000bf45270 */
[----:B------:R-:W-:Y:S08]  /*28c0*/  BRA.U !UP1, `(.L_x_26) ;  /* 0x0000000109d07547 */ /* 0x000ff0000b800000 */
[----:B------:R-:W1:Y:S01]  /*28d0*/  LDC.64 R4, c[0x0][0x380] ;  /* 0x0000e000ff047b82 */ /* 0x000e620000000a00 */
[----:B------:R-:W-:-:S05]  /*28e0*/  IADD3 R0, PT, PT, R2, UR4, RZ ;  /* 0x0000000402007c10 */ /* 0x000fca000fffe0ff */
[----:B------:R-:W-:Y:S02]  /*28f0*/  IMAD R23, R19, R0, R18 ;  /* 0x0000000013177224 */ /* 0x000fe400078e0212 */
[----:B------:R-:W2:Y:S02]  /*2900*/  LDC.64 R6, c[0x0][0x388] ;  /* 0x0000e200ff067b82 */ /* 0x000ea40000000a00 */
[----:B-1----:R-:W-:-:S06]  /*2910*/  IMAD.WIDE.U32 R8, R23, 0x4, R4 ;  /* 0x0000000417087825 */ /* 0x002fcc00078e0004 */
[----:B------:R-:W3:Y:S01]  /*2920*/  LDG.E R9, desc[UR6][R8.64] ;  /* 0x0000000608097981 */ /* 0x000ee2000c1e1900 */
[----:B0-----:R-:W-:Y:S01]  /*2930*/  IADD3 R29, PT, PT, R19, R23, RZ ;  /* 0x00000017131d7210 */ /* 0x001fe20007ffe0ff */
[----:B--2---:R-:W-:-:S04]  /*2940*/  IMAD.WIDE.U32 R22, R23, 0x4, R6 ;  /* 0x0000000417167825 */ /* 0x004fc800078e0006 */
[----:B------:R-:W-:-:S04]  /*2950*/  IMAD.WIDE.U32 R24, R29, 0x4, R4 ;  /* 0x000000041d187825 */ /* 0x000fc800078e0004 */
[----:B---3--:R-:W-:-:S04]  /*2960*/  FADD R0, R9, -R36 ;  /* 0x8000002409007221 */ /* 0x008fc80000000000 */
[----:B------:R-:W-:-:S05]  /*2970*/  FMUL R3, R0, 1.4426950216293334961 ;  /* 0x3fb8aa3b00037820 */ /* 0x000fca0000400000 */
[----:B------:R-:W-:-:S13]  /*2980*/  FSETP.GEU.AND P0, PT, R3, -126, PT ;  /* 0xc2fc00000300780b */ /* 0x000fda0003f0e000 */
[----:B------:R-:W-:-:S04]  /*2990*/  @!P0 FMUL R3, R3, 0.5 ;  /* 0x3f00000003038820 */ /* 0x000fc80000400000 */
[----:B------:R-:W0:Y:S02]  /*29a0*/  MUFU.EX2 R0, R3 ;  /* 0x0000000300007308 */ /* 0x000e240000000800 */
[----:B0-----:R-:W-:-:S05]  /*29b0*/  @!P0 FMUL R0, R0, R0 ;  /* 0x0000000000008220 */ /* 0x001fca0000400000 */
[----:B------:R0:W-:Y:S04]  /*29c0*/  STG.E desc[UR6][R22.64], R0 ;  /* 0x0000000016007986 */ /* 0x0001e8000c101906 */
[----:B------:R-:W2:Y:S01]  /*29d0*/  LDG.E R25, desc[UR6][R24.64] ;  /* 0x0000000618197981 */ /* 0x000ea2000c1e1900 */
[----:B------:R-:W-:Y:S01]  /*29e0*/  IADD3 R31, PT, PT, R19, R29, RZ ;  /* 0x0000001d131f7210 */ /* 0x000fe20007ffe0ff */
[----:B--2---:R-:W-:-:S04]  /*29f0*/  FADD R8, R25, -R36 ;  /* 0x8000002419087221 */ /* 0x004fc80000000000 */
[----:B------:R-:W-:Y:S01]  /*2a00*/  FMUL R10, R8, 1.4426950216293334961 ;  /* 0x3fb8aa3b080a7820 */ /* 0x000fe20000400000 */
[----:B------:R-:W-:-:S04]  /*2a10*/  IMAD.WIDE.U32 R8, R29, 0x4, R6 ;  /* 0x000000041d087825 */ /* 0x000fc800078e0006 */
[----:B------:R-:W-:Y:S01]  /*2a20*/  FSETP.GEU.AND P0, PT, R10, -126, PT ;  /* 0xc2fc00000a00780b */ /* 0x000fe20003f0e000 */
[----:B------:R-:W-:-:S12]  /*2a30*/  IMAD.WIDE.U32 R28, R31, 0x4, R4 ;  /* 0x000000041f1c7825 */ /* 0x000fd800078e0004 */
[----:B------:R-:W-:-:S04]  /*2a40*/  @!P0 FMUL R10, R10, 0.5 ;  /* 0x3f0000000a0a8820 */ /* 0x000fc80000400000 */
[----:B------:R-:W1:Y:S02]  /*2a50*/  MUFU.EX2 R3, R10 ;  /* 0x0000000a00037308 */ /* 0x000e640000000800 */
[----:B-1----:R-:W-:-:S05]  /*2a60*/  @!P0 FMUL R3, R3, R3 ;  /* 0x0000000303038220 */ /* 0x002fca0000400000 */
[----:B------:R1:W-:Y:S04]  /*2a70*/  STG.E desc[UR6][R8.64], R3 ;  /* 0x0000000308007986 */ /* 0x0003e8000c101906 */
[----:B------:R-:W0:Y:S01]  /*2a80*/  LDG.E R29, desc[UR6][R28.64] ;  /* 0x000000061c1d7981 */ /* 0x000e22000c1e1900 */
[----:B------:R-:W-:-:S04]  /*2a90*/  IMAD.IADD R33, R19, 0x1, R31 ;  /* 0x0000000113217824 */ /* 0x000fc800078e021f */
        /* <DEDUP_REMOVED lines=11> */
[----:B------:R-:W-:Y:S01]  /*2b50*/  FADD R0, R11, R0 ;  /* 0x000000000b007221 */ /* 0x000fe20000000000 */
[----:B------:R-:W-:-:S03]  /*2b60*/  UIADD3 UR4, UPT, UPT, UR4, 0x4, URZ ;  /* 0x0000000404047890 */ /* 0x000fc6000fffe0ff */
[----:B------:R-:W-:-:S04]  /*2b70*/  FADD R0, R0, R3 ;  /* 0x0000000300007221 */ /* 0x000fc80000000000 */
[----:B------:R-:W-:Y:S01]  /*2b80*/  FADD R0, R0, R25 ;  /* 0x0000001900007221 */ /* 0x000fe20000000000 */
[----:B-1----:R-:W-:-:S04]  /*2b90*/  FADD R8, R5, -R36 ;  /* 0x8000002405087221 */ /* 0x002fc80000000000 */
[----:B------:R-:W-:-:S05]  /*2ba0*/  FMUL R8, R8, 1.4426950216293334961 ;  /* 0x3fb8aa3b08087820 */ /* 0x000fca0000400000 */
[----:B------:R-:W-:-:S13]  /*2bb0*/  FSETP.GEU.AND P0, PT, R8, -126, PT ;  /* 0xc2fc00000800780b */ /* 0x000fda0003f0e000 */
[----:B------:R-:W-:-:S04]  /*2bc0*/  @!P0 FMUL R8, R8, 0.5 ;  /* 0x3f00000008088820 */ /* 0x000fc80000400000 */
[----:B------:R-:W0:Y:S02]  /*2bd0*/  MUFU.EX2 R9, R8 ;  /* 0x0000000800097308 */ /* 0x000e240000000800 */
[----:B0-----:R-:W-:-:S04]  /*2be0*/  @!P0 FMUL R9, R9, R9 ;  /* 0x0000000909098220 */ /* 0x001fc80000400000 */
[----:B------:R-:W-:Y:S01]  /*2bf0*/  FADD R11, R0, R9 ;  /* 0x00000009000b7221 */ /* 0x000fe20000000000 */
[----:B------:R2:W-:Y:S06]  /*2c00*/  STG.E desc[UR6][R6.64], R9 ;  /* 0x0000000906007986 */ /* 0x0005ec000c101906 */
.L_x_26:
[----:B------:R-:W-:Y:S05]  /*2c10*/  BRA.U !UP2, `(.L_x_23) ;  /* 0x000000010ac07547 */ /* 0x000fea000b800000 */
[----:B------:R-:W-:Y:S02]  /*2c20*/  UISETP.NE.AND UP1, UPT, UR10, 0x1, UPT ;  /* 0x000000010a00788c */ /* 0x000fe4000bf25270 */
[----:B------:R-:W-:-:S04]  /*2c30*/  ULOP3.LUT UR8, UR5, 0x1, URZ, 0xc0, !UPT ;  /* 0x0000000105087892 */ /* 0x000fc8000f8ec0ff */
[----:B------:R-:W-:-:S03]  /*2c40*/  UISETP.NE.U32.AND UP2, UPT, UR8, 0x1, UPT ;  /* 0x000000010800788c */ /* 0x000fc6000bf45070 */
[----:B------:R-:W-:Y:S08]  /*2c50*/  BRA.U !UP1, `(.L_x_27) ;  /* 0x0000000109707547 */ /* 0x000ff0000b800000 */
[----:B--2---:R-:W1:Y:S01]  /*2c60*/  LDC.64 R6, c[0x0][0x380] ;  /* 0x0000e000ff067b82 */ /* 0x004e620000000a00 */
        /* <DEDUP_REMOVED lines=17> */
[----:B------:R-:W-:Y:S01]  /*2d80*/  FADD R11, R11, R3 ;  /* 0x000000030b0b7221 */ /* 0x000fe20000000000 */
[----:B------:R-:W-:Y:S01]  /*2d90*/  UIADD3 UR4, UPT, UPT, UR4, 0x2, URZ ;  /* 0x0000000204047890 */ /* 0x000fe2000fffe0ff */
[----:B--2---:R-:W-:-:S04]  /*2da0*/  FADD R8, R7, -R36 ;  /* 0x8000002407087221 */ /* 0x004fc80000000000 */
[----:B------:R-:W-:-:S05]  /*2db0*/  FMUL R8, R8, 1.4426950216293334961 ;  /* 0x3fb8aa3b08087820 */ /* 0x000fca0000400000 */
[----:B------:R-:W-:-:S13]  /*2dc0*/  FSETP.GEU.AND P0, PT, R8, -126, PT ;  /* 0xc2fc00000800780b */ /* 0x000fda0003f0e000 */
[----:B------:R-:W-:-:S04]  /*2dd0*/  @!P0 FMUL R8, R8, 0.5 ;  /* 0x3f00000008088820 */ /* 0x000fc80000400000 */
[----:B------:R-:W0:Y:S02]  /*2de0*/  MUFU.EX2 R0, R8 ;  /* 0x0000000800007308 */ /* 0x000e240000000800 */
[----:B0-----:R-:W-:-:S04]  /*2df0*/  @!P0 FMUL R0, R0, R0 ;  /* 0x0000000000008220 */ /* 0x001fc80000400000 */
[----:B------:R-:W-:Y:S01]  /*2e00*/  FADD R11, R11, R0 ;  /* 0x000000000b0b7221 */ /* 0x000fe20000000000 */
[----:B------:R1:W-:Y:S06]  /*2e10*/  STG.E desc[UR6][R4.64], R0 ;  /* 0x0000000004007986 */ /* 0x0003ec000c101906 */
.L_x_27:
[----:B------:R-:W-:Y:S05]  /*2e20*/  BRA.U UP2, `(.L_x_23) ;  /* 0x00000001023c7547 */ /* 0x000fea000b800000 */
[----:B-1----:R-:W1:Y:S01]  /*2e30*/  LDC.64 R4, c[0x0][0x380] ;  /* 0x0000e000ff047b82 */ /* 0x002e620000000a00 */
[----:B------:R-:W-:-:S05]  /*2e40*/  IADD3 R2, PT, PT, R2, UR4, RZ ;  /* 0x0000000402027c10 */ /* 0x000fca000fffe0ff */
[----:B--2---:R-:W-:-:S04]  /*2e50*/  IMAD R7, R19, R2, R18 ;  /* 0x0000000213077224 */ /* 0x004fc800078e0212 */
[C---:B-1----:R-:W-:Y:S02]  /*2e60*/  IMAD.WIDE.U32 R2, R7.reuse, 0x4, R4 ;  /* 0x0000000407027825 */ /* 0x042fe400078e0004 */
[----:B------:R-:W1:Y:S04]  /*2e70*/  LDC.64 R4, c[0x0][0x388] ;  /* 0x0000e200ff047b82 */ /* 0x000e680000000a00 */
[----:B------:R-:W2:Y:S01]  /*2e80*/  LDG.E R3, desc[UR6][R2.64] ;  /* 0x0000000602037981 */ /* 0x000ea2000c1e1900 */
[----:B-1----:R-:W-:-:S04]  /*2e90*/  IMAD.WIDE.U32 R4, R7, 0x4, R4 ;  /* 0x0000000407047825 */ /* 0x002fc800078e0004 */
[----:B--2---:R-:W-:-:S04]  /*2ea0*/  FADD R36, R3, -R36 ;  /* 0x8000002403247221 */ /* 0x004fc80000000000 */
[----:B------:R-:W-:-:S05]  /*2eb0*/  FMUL R36, R36, 1.4426950216293334961 ;  /* 0x3fb8aa3b24247820 */ /* 0x000fca0000400000 */
[----:B------:R-:W-:-:S13]  /*2ec0*/  FSETP.GEU.AND P0, PT, R36, -126, PT ;  /* 0xc2fc00002400780b */ /* 0x000fda0003f0e000 */
[----:B------:R-:W-:-:S04]  /*2ed0*/  @!P0 FMUL R36, R36, 0.5 ;  /* 0x3f00000024248820 */ /* 0x000fc80000400000 */
[----:B------:R-:W1:Y:S02]  /*2ee0*/  MUFU.EX2 R0, R36 ;  /* 0x0000002400007308 */ /* 0x000e640000000800 */
[----:B-1----:R-:W-:-:S04]  /*2ef0*/  @!P0 FMUL R0, R0, R0 ;  /* 0x0000000000008220 */ /* 0x002fc80000400000 */
[----:B------:R-:W-:Y:S01]  /*2f00*/  FADD R11, R11, R0 ;  /* 0x000000000b0b7221 */ /* 0x000fe20000000000 */
[----:B------:R3:W-:Y:S06]  /*2f10*/  STG.E desc[UR6][R4.64], R0 ;  /* 0x0000000004007986 */ /* 0x0007ec000c101906 */
.L_x_23:
[----:B-1-3--:R-:W-:Y:S02]  /*2f20*/  MOV R0, 0xffffffff ;  /* 0xffffffff00007802 */ /* 0x00afe40000000f00 */
[----:B------:R-:W-:Y:S01]  /*2f30*/  MOV R36, RZ ;  /* 0x000000ff00247202 */ /* 0x000fe20000000f00 */
[----:B------:R-:W-:Y:S06]  /*2f40*/  BRA.U !UP0, `(.L_x_28) ;  /* 0x0000002508647547 */ /* 0x000fec000b800000 */
[----:B------:R-:W-:Y:S01]  /*2f50*/  UISETP.GE.U32.AND UP0, UPT, UR5, 0x8, UPT ;  /* 0x000000080500788c */ /* 0x000fe2000bf06070 */
[----:B------:R-:W-:Y:S01]  /*2f60*/  VIADD R10, R20, 0x5 ;  /* 0x00000005140a7836 */ /* 0x000fe20000000000 */
[----:B------:R-:W-:Y:S01]  /*2f70*/  ULOP3.LUT UR8, UR5, 0x7, URZ, 0xc0, !UPT ;  /* 0x0000000705087892 */ /* 0x000fe2000f8ec0ff */
[----:B------:R-:W-:-:S06]  /*2f80*/  UMOV UR4, URZ ;  /* 0x000000ff00047c82 */ /* 0x000fcc0008000000 */
[----:B------:R-:W-:Y:S05]  /*2f90*/  BRA.U !UP0, `(.L_x_29) ;  /* 0x0000000908d07547 */ /* 0x000fea000b800000 */
[----:B------:R-:W1:Y:S01]  /*2fa0*/  LDCU UR9, c[0x0][0x3c8] ;  /* 0x00007900ff0977ac */ /* 0x000e620008000800 */
[C---:B------:R-:W-:Y:S01]  /*2fb0*/  IADD3 R2, PT, PT, R20.reuse, 0x7, RZ ;  /* 0x0000000714027810 */ /* 0x040fe20007ffe0ff */
[C---:B0-----:R-:W-:Y:S01]  /*2fc0*/  VIADD R24, R20.reuse, 0xb ;  /* 0x0000000b14187836 */ /* 0x041fe20000000000 */
[C---:B------:R-:W-:Y:S01]  /*2fd0*/  IADD3 R4, PT, PT, R20.reuse, 0x8, RZ ;  /* 0x0000000814047810 */ /* 0x040fe20007ffe0ff */
[----:B------:R-:W0:Y:S01]  /*2fe0*/  LDCU UR10, c[0x0][0x3c4] ;  /* 0x00007880ff0a77ac */ /* 0x000e220008000800 */
[C---:B------:R-:W-:Y:S02]  /*2ff0*/  IADD3 R0, PT, PT, R20.reuse, 0x6, RZ ;  /* 0x0000000614007810 */ /* 0x040fe40007ffe0ff */
[C---:B--2---:R-:W-:Y:S01]  /*3000*/  IADD3 R6, PT, PT, R20.reuse, 0x9, RZ ;  /* 0x0000000914067810 */ /* 0x044fe20007ffe0ff */
[----:B------:R-:W-:Y:S01]  /*3010*/  ULOP3.LUT UR4, UR5, 0xfffffff8, URZ, 0xc0, !UPT ;  /* 0xfffffff805047892 */ /* 0x000fe2000f8ec0ff */
[C---:B------:R-:W-:Y:S02]  /*3020*/  IADD3 R8, PT, PT, R20.reuse, 0xa, RZ ;  /* 0x0000000a14087810 */ /* 0x040fe40007ffe0ff */
[----:B------:R-:W-:Y:S01]  /*3030*/  IADD3 R26, PT, PT, R20, 0xc, RZ ;  /* 0x0000000c141a7810 */ /* 0x000fe20007ffe0ff */
[----:B------:R-:W-:Y:S01]  /*3040*/  UIADD3 UR5, UPT, UPT, -UR4, URZ, URZ ;  /* 0x000000ff04057290 */ /* 0x000fe2000fffe1ff */
[----:B-1----:R-:W-:-:S02]  /*3050*/  IMAD R2, R2, UR9, R27 ;  /* 0x0000000902027c24 */ /* 0x002fc4000f8e021b */
[--C-:B------:R-:W-:Y:S02]  /*3060*/  IMAD R4, R4, UR9, R27.reuse ;  /* 0x0000000904047c24 */ /* 0x100fe4000f8e021b */
[--C-:B------:R-:W-:Y:S02]  /*3070*/  IMAD R0, R0, UR9, R27.reuse ;  /* 0x0000000900007c24 */ /* 0x100fe4000f8e021b */
[--C-:B------:R-:W-:Y:S02]  /*3080*/  IMAD R6, R6, UR9, R27.reuse ;  /* 0x0000000906067c24 */ /* 0x100fe4000f8e021b */
[--C-:B------:R-:W-:Y:S02]  /*3090*/  IMAD R22, R8, UR9, R27.reuse ;  /* 0x0000000908167c24 */ /* 0x100fe4000f8e021b */
[--C-:B------:R-:W-:Y:S02]  /*30a0*/  IMAD R24, R24, UR9, R27.reuse ;  /* 0x0000000918187c24 */ /* 0x100fe4000f8e021b */
[----:B------:R-:W-:-:S02]  /*30b0*/  IMAD R26, R26, UR9, R27 ;  /* 0x000000091a1a7c24 */ /* 0x000fc4000f8e021b */
[----:B------:R-:W-:Y:S02]  /*30c0*/  IMAD R28, R10, UR9, R27 ;  /* 0x000000090a1c7c24 */ /* 0x000fe4000f8e021b */
[--C-:B0-----:R-:W-:Y:S02]  /*30d0*/  IMAD R8, R2, UR10, R21.reuse ;  /* 0x0000000a02087c24 */ /* 0x101fe4000f8e0215 */
[--C-:B------:R-:W-:Y:S02]  /*30e0*/  IMAD R7, R4, UR10, R21.reuse ;  /* 0x0000000a04077c24 */ /* 0x100fe4000f8e0215 */
[--C-:B------:R-:W-:Y:S02]  /*30f0*/  IMAD R9, R0, UR10, R21.reuse ;  /* 0x0000000a00097c24 */ /* 0x100fe4000f8e0215 */
[--C-:B------:R-:W-:Y:S02]  /*3100*/  IMAD R6, R6, UR10, R21.reuse ;  /* 0x0000000a06067c24 */ /* 0x100fe4000f8e0215 */
[----:B------:R-:W-:-:S02]  /*3110*/  IMAD R5, R22, UR10, R21 ;  /* 0x0000000a16057c24 */ /* 0x000fc4000f8e0215 */
[--C-:B------:R-:W-:Y:S02]  /*3120*/  IMAD R4, R24, UR10, R21.reuse ;  /* 0x0000000a18047c24 */ /* 0x100fe4000f8e0215 */
[--C-:B------:R-:W-:Y:S02]  /*3130*/  IMAD R3, R26, UR10, R21.reuse ;  /* 0x0000000a1a037c24 */ /* 0x100fe4000f8e0215 */
[----:B------:R-:W-:-:S07]  /*3140*/  IMAD R2, R28, UR10, R21 ;  /* 0x0000000a1c027c24 */ /* 0x000fce000f8e0215 */
.L_x_46:
[----:B------:R-:W0:Y:S02]  /*3150*/  LDC.64 R22, c[0x0][0x388] ;  /* 0x0000e200ff167b82 */ /* 0x000e240000000a00 */
[----:B0-----:R-:W-:-:S05]  /*3160*/  IMAD.WIDE.U32 R22, R2, 0x4, R22 ;  /* 0x0000000402167825 */ /* 0x001fca00078e0016 */
[----:B------:R-:W2:Y:S01]  /*3170*/  LDG.E R0, desc[UR6][R22.64] ;  /* 0x0000000616007981 */ /* 0x000ea2000c1e1900 */
[----:B------:R-:W0:Y:S01]  /*3180*/  MUFU.RCP R24, R11 ;  /* 0x0000000b00187308 */ /* 0x000e220000001000 */
[----:B------:R-:W-:Y:S01]  /*3190*/  BSSY.RECONVERGENT B2, `(.L_x_30) ;  /* 0x000000b000027945 */ /* 0x000fe20003800200 */
[----:B0-----:R-:W-:-:S04]  /*31a0*/  FFMA R25, R24, -R11, 1 ;  /* 0x3f80000018197423 */ /* 0x001fc8000000080b */
[----:B------:R-:W-:Y:S02]  /*31b0*/  FFMA R25, R24, R25, R24 ;  /* 0x0000001918197223 */ /* 0x000fe40000000018 */
[----:B--2---:R-:W0:Y:S02]  /*31c0*/  FCHK P0, R0, R11 ;  /* 0x0000000b00007302 */ /* 0x004e240000000000 */
[----:B------:R-:W-:-:S04]  /*31d0*/  FFMA R24, R0, R25, RZ ;  /* 0x0000001900187223 */ /* 0x000fc800000000ff */
[----:B------:R-:W-:-:S04]  /*31e0*/  FFMA R26, R24, -R11, R0 ;  /* 0x8000000b181a7223 */ /* 0x000fc80000000000 */
[----:B------:R-:W-:Y:S01]  /*31f0*/  FFMA R29, R25, R26, R24 ;  /* 0x0000001a191d7223 */ /* 0x000fe20000000018 */
[----:B0-----:R-:W-:Y:S06]  /*3200*/  @!P0 BRA `(.L_x_31) ;  /* 0x00000000000c8947 */ /* 0x001fec0003800000 */
[----:B------:R-:W-:-:S07]  /*3210*/  MOV R26, 0x3230 ;  /* 0x00003230001a7802 */ /* 0x000fce0000000f00 */
[----:B------:R-:W-:Y:S05]  /*3220*/  CALL.REL.NOINC `($__internal_1_$__cuda_sm3x_div_rn_noftz_f32_slowpath) ;  /* 0x0000002400fc7944 */ /* 0x000fea0003c00000 */
[----:B------:R-:W-:-:S07]  /*3230*/  MOV R29, R0 ;  /* 0x00000000001d7202 */ /* 0x000fce0000000f00 */
.L_x_31:
[----:B------:R-:W-:Y:S05]  /*3240*/  BSYNC.RECONVERGENT B2 ;  /* 0x0000000000027941 */ /* 0x000fea0003800200 */
.L_x_30:
[----:B------:R-:W0:Y:S01]  /*3250*/  LDC.64 R24, c[0x0][0x388] ;  /* 0x0000e200ff187b82 */ /* 0x000e220000000a00 */
[----:B------:R1:W-:Y:S01]  /*3260*/  STG.E desc[UR6][R22.64], R29 ;  /* 0x0000001d16007986 */ /* 0x0003e2000c101906 */
        /* <DEDUP_REMOVED lines=10> */
[----:B01----:R-:W-:Y:S06]  /*3310*/  @!P0 BRA `(.L_x_33) ;  /* 0x0000000000108947 */ /* 0x003fec0003800000 */
[----:B------:R-:W-:Y:S02]  /*3320*/  MOV R0, R33 ;  /* 0x0000002100007202 */ /* 0x000fe40000000f00 */
[----:B------:R-:W-:-:S07]  /*3330*/  MOV R26, 0x3350 ;  /* 0x00003350001a7802 */ /* 0x000fce0000000f00 */
[----:B------:R-:W-:Y:S05]  /*3340*/  CALL.REL.NOINC `($__internal_1_$__cuda_sm3x_div_rn_noftz_f32_slowpath) ;  /* 0x0000002400b47944 */ /* 0x000fea0003c00000 */
[----:B------:R-:W-:-:S07]  /*3350*/  MOV R31, R0 ;  /* 0x00000000001f7202 */ /* 0x000fce0000000f00 */
.L_x_33:
[----:B------:R-:W-:Y:S05]  /*3360*/  BSYNC.RECONVERGENT B2 ;  /* 0x0000000000027941 */ /* 0x000fea0003800200 */
.L_x_32:
        /* <DEDUP_REMOVED lines=16> */
[----:B------:R-:W-:-:S07]  /*3470*/  IMAD.MOV.U32 R29, RZ, RZ, R0 ;  /* 0x000000ffff1d7224 */ /* 0x000fce00078e0000 */
.L_x_35:
[----:B------:R-:W-:Y:S05]  /*3480*/  BSYNC.RECONVERGENT B2 ;  /* 0x0000000000027941 */ /* 0x000fea0003800200 */
.L_x_34:
        /* <DEDUP_REMOVED lines=17> */
.L_x_37:
[----:B------:R-:W-:Y:S05]  /*35a0*/  BSYNC.RECONVERGENT B2 ;  /* 0x0000000000027941 */ /* 0x000fea0003800200 */
.L_x_36:
        /* <DEDUP_REMOVED lines=17> */
.L_x_39:
[----:B------:R-:W-:Y:S05]  /*36c0*/  BSYNC.RECONVERGENT B2 ;  /* 0x0000000000027941 */ /* 0x000fea0003800200 */
.L_x_38:
        /* <DEDUP_REMOVED lines=17> */
.L_x_41:
[----:B------:R-:W-:Y:S05]  /*37e0*/  BSYNC.RECONVERGENT B2 ;  /* 0x0000000000027941 */ /* 0x000fea0003800200 */
.L_x_40:
        /* <DEDUP_REMOVED lines=17> */
.L_x_43:
[----:B------:R-:W-:Y:S05]  /*3900*/  BSYNC.RECONVERGENT B2 ;  /* 0x0000000000027941 */ /* 0x000fea0003800200 */
.L_x_42:
        /* <DEDUP_REMOVED lines=16> */
.L_x_45:
[----:B------:R-:W-:Y:S05]  /*3a10*/  BSYNC.RECONVERGENT B2 ;  /* 0x0000000000027941 */ /* 0x000fea0003800200 */
.L_x_44:
[----:B------:R1:W-:Y:S01]  /*3a20*/  STG.E desc[UR6][R24.64], R0 ;  /* 0x0000000018007986 */ /* 0x0003e2000c101906 */
[----:B------:R-:W-:Y:S01]  /*3a30*/  UIADD3 UR5, UPT, UPT, UR5, 0x8, URZ ;  /* 0x0000000805057890 */ /* 0x000fe2000fffe0ff */
[C---:B------:R-:W-:Y:S01]  /*3a40*/  LEA R9, R19.reuse, R9, 0x3 ;  /* 0x0000000913097211 */ /* 0x040fe200078e18ff */
[C---:B------:R-:W-:Y:S01]  /*3a50*/  IMAD R7, R19.reuse, 0x8, R7 ;  /* 0x0000000813077824 */ /* 0x040fe200078e0207 */
[C---:B------:R-:W-:Y:S01]  /*3a60*/  LEA R8, R19.reuse, R8, 0x3 ;  /* 0x0000000813087211 */ /* 0x040fe200078e18ff */
[----:B------:R-:W-:Y:S01]  /*3a70*/  UISETP.NE.AND UP0, UPT, UR5, URZ, UPT ;  /* 0x000000ff0500728c */ /* 0x000fe2000bf05270 */
[C---:B------:R-:W-:Y:S02]  /*3a80*/  LEA R6, R19.reuse, R6, 0x3 ;  /* 0x0000000613067211 */ /* 0x040fe400078e18ff */
[C---:B------:R-:W-:Y:S02]  /*3a90*/  LEA R5, R19.reuse, R5, 0x3 ;  /* 0x0000000513057211 */ /* 0x040fe400078e18ff */
[----:B------:R-:W-:-:S02]  /*3aa0*/  LEA R4, R19, R4, 0x3 ;  /* 0x0000000413047211 */ /* 0x000fc400078e18ff */
[C---:B------:R-:W-:Y:S02]  /*3ab0*/  LEA R3, R19.reuse, R3, 0x3 ;  /* 0x0000000313037211 */ /* 0x040fe400078e18ff */
[----:B------:R-:W-:Y:S01]  /*3ac0*/  LEA R2, R19, R2, 0x3 ;  /* 0x0000000213027211 */ /* 0x000fe200078e18ff */
[----:B-1----:R-:W-:Y:S06]  /*3ad0*/  BRA.U UP0, `(.L_x_46) ;  /* 0xfffffff5009c7547 */ /* 0x002fec000b83ffff */
.L_x_29:
[----:B------:R-:W-:-:S09]  /*3ae0*/  UISETP.NE.AND UP0, UPT, UR8, URZ, UPT ;  /* 0x000000ff0800728c */ /* 0x000fd2000bf05270 */
[----:B------:R-:W-:Y:S05]  /*3af0*/  BRA.U !UP0, `(.L_x_47) ;  /* 0x00000009084c7547 */ /* 0x000fea000b800000 */
[----:B------:R-:W1:Y:S01]  /*3b00*/  LDCU UR5, c[0x0][0x3cc] ;  /* 0x00007980ff0577ac */ /* 0x000e620008000800 */
[----:B------:R-:W-:Y:S02]  /*3b10*/  UISETP.GE.U32.AND UP0, UPT, UR8, 0x4, UPT ;  /* 0x000000040800788c */ /* 0x000fe4000bf06070 */
[----:B-1----:R-:W-:-:S07]  /*3b20*/  ULOP3.LUT UR5, UR5, 0x3, URZ, 0xc0, !UPT ;  /* 0x0000000305057892 */ /* 0x002fce000f8ec0ff */
[----:B------:R-:W-:Y:S05]  /*3b30*/  BRA.U !UP0, `(.L_x_48) ;  /* 0x0000000508347547 */ /* 0x000fea000b800000 */
[----:B------:R-:W1:Y:S01]  /*3b40*/  LDC.64 R4, c[0x0][0x388] ;  /* 0x0000e200ff047b82 */ /* 0x000e620000000a00 */
[----:B------:R-:W-:-:S04]  /*3b50*/  VIADD R2, R10, UR4 ;  /* 0x000000040a027c36 */ /* 0x000fc80008000000 */
[----:B------:R-:W-:-:S04]  /*3b60*/  IMAD R2, R19, R2, R18 ;  /* 0x0000000213027224 */ /* 0x000fc800078e0212 */
[----:B-1----:R-:W-:-:S05]  /*3b70*/  IMAD.WIDE.U32 R4, R2, 0x4, R4 ;  /* 0x0000000402047825 */ /* 0x002fca00078e0004 */
[----:B------:R-:W3:Y:S01]  /*3b80*/  LDG.E R8, desc[UR6][R4.64] ;  /* 0x0000000604087981 */ /* 0x000ee2000c1e1900 */
[----:B------:R-:W1:Y:S01]  /*3b90*/  MUFU.RCP R0, R11 ;  /* 0x0000000b00007308 */ /* 0x000e620000001000 */
[----:B------:R-:W-:Y:S01]  /*3ba0*/  BSSY.RECONVERGENT B2, `(.L_x_49) ;  /* 0x000000c000027945 */ /* 0x000fe20003800200 */
[----:B-1----:R-:W-:-:S04]  /*3bb0*/  FFMA R3, R0, -R11, 1 ;  /* 0x3f80000000037423 */ /* 0x002fc8000000080b */
[----:B------:R-:W-:Y:S02]  /*3bc0*/  FFMA R0, R0, R3, R0 ;  /* 0x0000000300007223 */ /* 0x000fe40000000000 */
[----:B---3--:R-:W1:Y:S02]  /*3bd0*/  FCHK P0, R8, R11 ;  /* 0x0000000b08007302 */ /* 0x008e640000000000 */
[----:B------:R-:W-:-:S04]  /*3be0*/  FFMA R3, R0, R8, RZ ;  /* 0x0000000800037223 */ /* 0x000fc800000000ff */
[----:B--2---:R-:W-:-:S04]  /*3bf0*/  FFMA R6, R3, -R11, R8 ;  /* 0x8000000b03067223 */ /* 0x004fc80000000008 */
[----:B------:R-:W-:Y:S01]  /*3c00*/  FFMA R3, R0, R6, R3 ;  /* 0x0000000600037223 */ /* 0x000fe20000000003 */
[----:B-1----:R-:W-:Y:S06]  /*3c10*/  @!P0 BRA `(.L_x_50) ;  /* 0x0000000000108947 */ /* 0x002fec0003800000 */
[----:B------:R-:W-:Y:S02]  /*3c20*/  MOV R0, R8 ;  /* 0x0000000800007202 */ /* 0x000fe40000000f00 */
[----:B------:R-:W-:-:S07]  /*3c30*/  MOV R26, 0x3c50 ;  /* 0x00003c50001a7802 */ /* 0x000fce0000000f00 */
[----:B0-----:R-:W-:Y:S05]  /*3c40*/  CALL.REL.NOINC `($__internal_1_$__cuda_sm3x_div_rn_noftz_f32_slowpath) ;  /* 0x0000001c00747944 */ /* 0x001fea0003c00000 */
[----:B------:R-:W-:-:S07]  /*3c50*/  MOV R3, R0 ;  /* 0x0000000000037202 */ /* 0x000fce0000000f00 */
.L_x_50:
[----:B------:R-:W-:Y:S05]  /*3c60*/  BSYNC.RECONVERGENT B2 ;  /* 0x0000000000027941 */ /* 0x000fea0003800200 */
.L_x_49:
[----:B------:R-:W1:Y:S01]  /*3c70*/  LDC.64 R6, c[0x0][0x388] ;  /* 0x0000e200ff067b82 */ /* 0x000e620000000a00 */
[----:B------:R-:W-:Y:S01]  /*3c80*/  IADD3 R2, PT, PT, R19, R2, RZ ;  /* 0x0000000213027210 */ /* 0x000fe20007ffe0ff */
[----:B------:R2:W-:Y:S04]  /*3c90*/  STG.E desc[UR6][R4.64], R3 ;  /* 0x0000000304007986 */ /* 0x0005e8000c101906 */
        /* <DEDUP_REMOVED lines=8> */
[----:B------:R-:W-:-:S04]  /*3d20*/  FFMA R9, R8, -R11, R23 ;  /* 0x8000000b08097223 */ /* 0x000fc80000000017 */
[----:B------:R-:W-:Y:S01]  /*3d30*/  FFMA R9, R0, R9, R8 ;  /* 0x0000000900097223 */ /* 0x000fe20000000008 */
[----:B-12---:R-:W-:Y:S06]  /*3d40*/  @!P0 BRA `(.L_x_52) ;  /* 0x0000000000108947 */ /* 0x006fec0003800000 */
[----:B------:R-:W-:Y:S02]  /*3d50*/  MOV R0, R23 ;  /* 0x0000001700007202 */ /* 0x000fe40000000f00 */
[----:B------:R-:W-:-:S07]  /*3d60*/  MOV R26, 0x3d80 ;  /* 0x00003d80001a7802 */ /* 0x000fce0000000f00 */
[----:B0-----:R-:W-:Y:S05]  /*3d70*/  CALL.REL.NOINC `($__internal_1_$__cuda_sm3x_div_rn_noftz_f32_slowpath) ;  /* 0x0000001c00287944 */ /* 0x001fea0003c00000 */
[----:B------:R-:W-:-:S07]  /*3d80*/  MOV R9, R0 ;  /* 0x0000000000097202 */ /* 0x000fce0000000f00 */
.L_x_52:
[----:B------:R-:W-:Y:S05]  /*3d90*/  BSYNC.RECONVERGENT B2 ;  /* 0x0000000000027941 */ /* 0x000fea0003800200 */
.L_x_51:
[----:B------:R-:W1:Y:S01]  /*3da0*/  LDC.64 R4, c[0x0][0x388] ;  /* 0x0000e200ff047b82 */ /* 0x000e620000000a00 */
[----:B------:R-:W-:Y:S01]  /*3db0*/  IMAD.IADD R2, R19, 0x1, R2 ;  /* 0x0000000113027824 */ /* 0x000fe200078e0202 */
[----:B------:R2:W-:Y:S03]  /*3dc0*/  STG.E desc[UR6][R6.64], R9 ;  /* 0x0000000906007986 */ /* 0x0005e6000c101906 */
        /* <DEDUP_REMOVED lines=15> */
.L_x_54:
[----:B------:R-:W-:Y:S05]  /*3ec0*/  BSYNC.RECONVERGENT B2 ;  /* 0x0000000000027941 */ /* 0x000fea0003800200 */
.L_x_53:
        /* <DEDUP_REMOVED lines=17> */
.L_x_56:
[----:B------:R-:W-:Y:S05]  /*3fe0*/  BSYNC.RECONVERGENT B2 ;  /* 0x0000000000027941 */ /* 0x000fea0003800200 */
.L_x_55:
[----:B------:R1:W-:Y:S01]  /*3ff0*/  STG.E desc[UR6][R2.64], R0 ;  /* 0x0000000002007986 */ /* 0x0003e2000c101906 */
[----:B------:R-:W-:-:S12]  /*4000*/  UIADD3 UR4, UPT, UPT, UR4, 0x4, URZ ;  /* 0x0000000404047890 */ /* 0x000fd8000fffe0ff */
.L_x_48:
[----:B------:R-:W-:-:S09]  /*4010*/  UISETP.NE.AND UP0, UPT, UR5, URZ, UPT ;  /* 0x000000ff0500728c */ /* 0x000fd2000bf05270 */
[----:B------:R-:W-:Y:S05]  /*4020*/  BRA.U !UP0, `(.L_x_47) ;  /* 0x0000000508007547 */ /* 0x000fea000b800000 */
[----:B------:R-:W-:-:S09]  /*4030*/  UISETP.NE.AND UP0, UPT, UR5, 0x1, UPT ;  /* 0x000000010500788c */ /* 0x000fd2000bf05270 */
[----:B------:R-:W-:Y:S05]  /*4040*/  BRA.U !UP0, `(.L_x_57) ;  /* 0x00000001089c7547 */ /* 0x000fea000b800000 */
[----:B------:R-:W3:Y:S01]  /*4050*/  LDC.64 R4, c[0x0][0x388] ;  /* 0x0000e200ff047b82 */ /* 0x000ee20000000a00 */
[----:B-1----:R-:W-:-:S05]  /*4060*/  IADD3 R2, PT, PT, R10, UR4, RZ ;  /* 0x000000040a027c10 */ /* 0x002fca000fffe0ff */
[----:B------:R-:W-:-:S04]  /*4070*/  IMAD R2, R19, R2, R18 ;  /* 0x0000000213027224 */ /* 0x000fc800078e0212 */
[----:B---3--:R-:W-:-:S05]  /*4080*/  IMAD.WIDE.U32 R4, R2, 0x4, R4 ;  /* 0x0000000402047825 */ /* 0x008fca00078e0004 */
        /* <DEDUP_REMOVED lines=10> */
[----:B------:R-:W-:Y:S01]  /*4130*/  IMAD.MOV.U32 R0, RZ, RZ, R8 ;  /* 0x000000ffff007224 */ /* 0x000fe200078e0008 */
[----:B------:R-:W-:-:S07]  /*4140*/  MOV R26, 0x4160 ;  /* 0x00004160001a7802 */ /* 0x000fce0000000f00 */
[----:B0-----:R-:W-:Y:S05]  /*4150*/  CALL.REL.NOINC `($__internal_1_$__cuda_sm3x_div_rn_noftz_f32_slowpath) ;  /* 0x0000001800307944 */ /* 0x001fea0003c00000 */
[----:B------:R-:W-:-:S07]  /*4160*/  MOV R9, R0 ;  /* 0x0000000000097202 */ /* 0x000fce0000000f00 */
.L_x_59:
[----:B------:R-:W-:Y:S05]  /*4170*/  BSYNC.RECONVERGENT B2 ;  /* 0x0000000000027941 */ /* 0x000fea0003800200 */
.L_x_58:
        /* <DEDUP_REMOVED lines=17> */
.L_x_61:
[----:B------:R-:W-:Y:S05]  /*4290*/  BSYNC.RECONVERGENT B2 ;  /* 0x0000000000027941 */ /* 0x000fea0003800200 */
.L_x_60:
[----:B------:R3:W-:Y:S01]  /*42a0*/  STG.E desc[UR6][R2.64], R0 ;  /* 0x0000000002007986 */ /* 0x0007e2000c101906 */
[----:B------:R-:W-:-:S12]  /*42b0*/  UIADD3 UR4, UPT, UPT, UR4, 0x2, URZ ;  /* 0x0000000204047890 */ /* 0x000fd8000fffe0ff */
.L_x_57:
[----:B------:R-:W4:Y:S02]  /*42c0*/  LDCU UR5, c[0x0][0x3cc] ;  /* 0x00007980ff0577ac */ /* 0x000f240008000800 */
[----:B----4-:R-:W-:-:S04]  /*42d0*/  ULOP3.LUT UR5, UR5, 0x1, URZ, 0xc0, !UPT ;  /* 0x0000000105057892 */ /* 0x010fc8000f8ec0ff */
[----:B------:R-:W-:-:S09]  /*42e0*/  UISETP.NE.U32.AND UP0, UPT, UR5, 0x1, UPT ;  /* 0x000000010500788c */ /* 0x000fd2000bf05070 */
[----:B------:R-:W-:Y:S05]  /*42f0*/  BRA.U UP0, `(.L_x_47) ;  /* 0x00000001004c7547 */ /* 0x000fea000b800000 */
[----:B-1-3--:R-:W1:Y:S01]  /*4300*/  LDC.64 R2, c[0x0][0x388] ;  /* 0x0000e200ff027b82 */ /* 0x00ae620000000a00 */
[----:B------:R-:W-:-:S05]  /*4310*/  IADD3 R0, PT, PT, R10, UR4, RZ ;  /* 0x000000040a007c10 */ /* 0x000fca000fffe0ff */
[----:B------:R-:W-:-:S04]  /*4320*/  IMAD R5, R19, R0, R18 ;  /* 0x0000000013057224 */ /* 0x000fc800078e0212 */
[----:B-1----:R-:W-:-:S05]  /*4330*/  IMAD.WIDE.U32 R2, R5, 0x4, R2 ;  /* 0x0000000405027825 */ /* 0x002fca00078e0002 */
[----:B--2---:R-:W2:Y:S01]  /*4340*/  LDG.E R7, desc[UR6][R2.64] ;  /* 0x0000000602077981 */ /* 0x004ea2000c1e1900 */
[----:B------:R-:W1:Y:S01]  /*4350*/  MUFU.RCP R0, R11 ;  /* 0x0000000b00007308 */ /* 0x000e620000001000 */
[----:B------:R-:W-:Y:S01]  /*4360*/  BSSY.RECONVERGENT B2, `(.L_x_62) ;  /* 0x000000b000027945 */ /* 0x000fe20003800200 */
[----:B-1----:R-:W-:-:S04]  /*4370*/  FFMA R5, R0, -R11, 1 ;  /* 0x3f80000000057423 */ /* 0x002fc8000000080b */
[----:B------:R-:W-:Y:S02]  /*4380*/  FFMA R0, R0, R5, R0 ;  /* 0x0000000500007223 */ /* 0x000fe40000000000 */
[----:B--2---:R-:W1:Y:S02]  /*4390*/  FCHK P0, R7, R11 ;  /* 0x0000000b07007302 */ /* 0x004e640000000000 */
[----:B------:R-:W-:-:S04]  /*43a0*/  FFMA R4, R0, R7, RZ ;  /* 0x0000000700047223 */ /* 0x000fc800000000ff */
[----:B------:R-:W-:-:S04]  /*43b0*/  FFMA R5, R4, -R11, R7 ;  /* 0x8000000b04057223 */ /* 0x000fc80000000007 */
[----:B------:R-:W-:Y:S01]  /*43c0*/  FFMA R0, R0, R5, R4 ;  /* 0x0000000500007223 */ /* 0x000fe20000000004 */
[----:B-1----:R-:W-:Y:S06]  /*43d0*/  @!P0 BRA `(.L_x_63) ;  /* 0x00000000000c8947 */ /* 0x002fec0003800000 */
[----:B------:R-:W-:Y:S02]  /*43e0*/  MOV R0, R7 ;  /* 0x0000000700007202 */ /* 0x000fe40000000f00 */
[----:B------:R-:W-:-:S07]  /*43f0*/  MOV R26, 0x4410 ;  /* 0x00004410001a7802 */ /* 0x000fce0000000f00 */
[----:B0-----:R-:W-:Y:S05]  /*4400*/  CALL.REL.NOINC `($__internal_1_$__cuda_sm3x_div_rn_noftz_f32_slowpath) ;  /* 0x0000001400847944 */ /* 0x001fea0003c00000 */
.L_x_63:
[----:B------:R-:W-:Y:S05]  /*4410*/  BSYNC.RECONVERGENT B2 ;  /* 0x0000000000027941 */ /* 0x000fea0003800200 */
.L_x_62:
[----:B------:R4:W-:Y:S02]  /*4420*/  STG.E desc[UR6][R2.64], R0 ;  /* 0x0000000002007986 */ /* 0x0009e4000c101906 */
.L_x_47:
[----:B------:R-:W5:Y:S01]  /*4430*/  LDCU UR4, c[0x0][0x3cc] ;  /* 0x00007980ff0477ac */ /* 0x000f620008000800 */
[----:B-1-34-:R-:W-:Y:S02]  /*4440*/  HFMA2 R3, -RZ, RZ, 0, 0 ;  /* 0x00000000ff037431 */ /* 0x01afe400000001ff */
[----:B------:R-:W-:Y:S01]  /*4450*/  IMAD.MOV.U32 R36, RZ, RZ, RZ ;  /* 0x000000ffff247224 */ /* 0x000fe200078e00ff */
[----:B------:R-:W-:Y:S01]  /*4460*/  MOV R0, 0xffffffff ;  /* 0xffffffff00007802 */ /* 0x000fe20000000f00 */
[----:B-----5:R-:W-:Y:S02]  /*4470*/  UISETP.GE.U32.AND UP0, UPT, UR4, 0x10, UPT ;  /* 0x000000100400788c */ /* 0x020fe4000bf06070 */
[----:B------:R-:W-:-:S04]  /*4480*/  ULOP3.LUT UR5, UR4, 0xf, URZ, 0xc0, !UPT ;  /* 0x0000000f04057892 */ /* 0x000fc8000f8ec0ff */
[----:B------:R-:W-:-:S03]  /*4490*/  UISETP.NE.AND UP1, UPT, UR5, URZ, UPT ;  /* 0x000000ff0500728c */ /* 0x000fc6000bf25270 */
[----:B------:R-:W-:Y:S08]  /*44a0*/  BRA.U !UP0, `(.L_x_64) ;  /* 0x0000000908687547 */ /* 0x000ff0000b800000 */
[----:B------:R-:W1:Y:S01]  /*44b0*/  LDCU UR10, c[0x0][0x3c8] ;  /* 0x00007900ff0a77ac */ /* 0x000e620008000800 */
[C---:B------:R-:W-:Y:S01]  /*44c0*/  IADD3 R26, PT, PT, R20.reuse, 0xb, RZ ;  /* 0x0000000b141a7810 */ /* 0x040fe20007ffe0ff */
[C---:B------:R-:W-:Y:S01]  /*44d0*/  VIADD R40, R20.reuse, 0x10 ;  /* 0x0000001014287836 */ /* 0x040fe20000000000 */
[C---:B--2---:R-:W-:Y:S01]  /*44e0*/  IADD3 R6, PT, PT, R20.reuse, 0xa, RZ ;  /* 0x0000000a14067810 */ /* 0x044fe20007ffe0ff */
[----:B------:R-:W2:Y:S01]  /*44f0*/  LDCU UR11, c[0x0][0x3c4] ;  /* 0x00007880ff0b77ac */ /* 0x000ea20008000800 */
[C---:B------:R-:W-:Y:S01]  /*4500*/  IADD3 R38, PT, PT, R20.reuse, 0xf, RZ ;  /* 0x0000000f14267810 */ /* 0x040fe20007ffe0ff */
[C---:B0-----:R-:W-:Y:S01]  /*4510*/  VIADD R24, R20.reuse, 0x9 ;  /* 0x0000000914187836 */ /* 0x041fe20000000000 */
[C---:B------:R-:W-:Y:S01]  /*4520*/  IADD3 R2, PT, PT, R20.reuse, 0x13, RZ ;  /* 0x0000001314027810 */ /* 0x040fe20007ffe0ff */
[----:B------:R-:W-:Y:S01]  /*4530*/  ULOP3.LUT UR9, UR4, 0xfffffff0, URZ, 0xc0, !UPT ;  /* 0xfffffff004097892 */ /* 0x000fe2000f8ec0ff */
[C---:B------:R-:W-:Y:S01]  /*4540*/  IADD3 R4, PT, PT, R20.reuse, 0x6, RZ ;  /* 0x0000000614047810 */ /* 0x040fe20007ffe0ff */
[----:B------:R-:W-:Y:S01]  /*4550*/  IMAD.MOV.U32 R11, RZ, RZ, RZ ;  /* 0x000000ffff0b7224 */ /* 0x000fe200078e00ff */
[----:B------:R-:W-:-:S02]  /*4560*/  IADD3 R8, PT, PT, R20, 0x7, RZ ;  /* 0x0000000714087810 */ /* 0x000fc40007ffe0ff */
[C---:B------:R-:W-:Y:S02]  /*4570*/  IADD3 R22, PT, PT, R20.reuse, 0x8, RZ ;  /* 0x0000000814167810 */ /* 0x040fe40007ffe0ff */
[C---:B------:R-:W-:Y:S02]  /*4580*/  IADD3 R30, PT, PT, R20.reuse, 0xc, RZ ;  /* 0x0000000c141e7810 */ /* 0x040fe40007ffe0ff */
[----:B------:R-:W-:Y:S01]  /*4590*/  IADD3 R32, PT, PT, R20, 0xd, RZ ;  /* 0x0000000d14207810 */ /* 0x000fe20007ffe0ff */
[--C-:B-1----:R-:W-:Y:S01]  /*45a0*/  IMAD R26, R26, UR10, R27.reuse ;  /* 0x0000000a1a1a7c24 */ /* 0x102fe2000f8e021b */
        /* <DEDUP_REMOVED lines=8> */
[----:B------:R-:W-:Y:S01]  /*4630*/  MOV R36, RZ ;  /* 0x000000ff00247202 */ /* 0x000fe20000000f00 */
        /* <DEDUP_REMOVED lines=12> */
[----:B------:R-:W-:Y:S02]  /*4700*/  IMAD R2, R10, UR10, R27 ;  /* 0x0000000a0a027c24 */ /* 0x000fe4000f8e021b */
[--C-:B--2---:R-:W-:Y:S02]  /*4710*/  IMAD R7, R26, UR11, R21.reuse ;  /* 0x0000000b1a077c24 */ /* 0x104fe4000f8e0215 */
        /* <DEDUP_REMOVED lines=14> */
[----:B------:R-:W-:-:S07]  /*4800*/  IMAD R2, R2, UR11, R21 ;  /* 0x0000000b02027c24 */ /* 0x000fce000f8e0215 */
.L_x_65:
[----:B------:R-:W0:Y:S02]  /*4810*/  LDC.64 R28, c[0x0][0x388] ;  /* 0x0000e200ff1c7b82 */ /* 0x000e240000000a00 */
[----:B0-----:R-:W-:-:S05]  /*4820*/  IMAD.WIDE.U32 R34, R2, 0x4, R28 ;  /* 0x0000000402227825 */ /* 0x001fca00078e001c */
[----:B------:R0:W2:Y:S01]  /*4830*/  LDG.E R37, desc[UR6][R34.64] ;  /* 0x0000000622257981 */ /* 0x0000a2000c1e1900 */
[----:B------:R-:W-:-:S04]  /*4840*/  IMAD.WIDE.U32 R42, R4, 0x4, R28 ;  /* 0x00000004042a7825 */ /* 0x000fc800078e001c */
[--C-:B------:R-:W-:Y:S02]  /*4850*/  IMAD.WIDE.U32 R44, R8, 0x4, R28.reuse ;  /* 0x00000004082c7825 */ /* 0x100fe400078e001c */
[----:B------:R-:W3:Y:S04]  /*4860*/  LDG.E R42, desc[UR6][R42.64] ;  /* 0x000000062a2a7981 */ /* 0x000ee8000c1e1900 */
[----:B------:R-:W4:Y:S01]  /*4870*/  LDG.E R44, desc[UR6][R44.64] ;  /* 0x000000062c2c7981 */ /* 0x000f22000c1e1900 */
[----:B------:R-:W-:-:S05]  /*4880*/  IMAD.WIDE.U32 R30, R22, 0x4, R28 ;  /* 0x00000004161e7825 */ /* 0x000fca00078e001c */
[----:B------:R1:W5:Y:S01]  /*4890*/  LDG.E R43, desc[UR6][R30.64] ;  /* 0x000000061e2b7981 */ /* 0x000362000c1e1900 */
[----:B------:R-:W-:-:S04]  /*48a0*/  IMAD.WIDE.U32 R32, R5, 0x4, R28 ;  /* 0x0000000405207825 */ /* 0x000fc800078e001c */
[--C-:B0-----:R-:W-:Y:S02]  /*48b0*/  IMAD.WIDE.U32 R34, R7, 0x4, R28.reuse ;  /* 0x0000000407227825 */ /* 0x101fe400078e001c */
[----:B------:R0:W5:Y:S02]  /*48c0*/  LDG.E R32, desc[UR6][R32.64] ;  /* 0x0000000620207981 */ /* 0x000164000c1e1900 */
[----:B-1----:R-:W-:Y:S02]  /*48d0*/  IMAD.WIDE.U32 R30, R24, 0x4, R28 ;  /* 0x00000004181e7825 */ /* 0x002fe400078e001c */
[----:B------:R-:W5:Y:S04]  /*48e0*/  LDG.E R34, desc[UR6][R34.64] ;  /* 0x0000000622227981 */ /* 0x000f68000c1e1900 */
[----:B------:R1:W5:Y:S01]  /*48f0*/  LDG.E R30, desc[UR6][R30.64] ;  /* 0x000000061e1e7981 */ /* 0x000362000c1e1900 */
[----:B--2---:R-:W-:-:S04]  /*4900*/  FSETP.GT.AND P3, PT, R37, R36, PT ;  /* 0x000000242500720b */ /* 0x004fc80003f64000 */
[----:B0-----:R-:W-:Y:S01]  /*4910*/  FSEL R33, R37, R36, P3 ;  /* 0x0000002425217208 */ /* 0x001fe20001800000 */
[----:B------:R-:W-:-:S06]  /*4920*/  IMAD.WIDE.U32 R36, R9, 0x4, R28 ;  /* 0x0000000409247825 */ /* 0x000fcc00078e001c */
[----:B------:R-:W2:Y:S01]  /*4930*/  LDG.E R36, desc[UR6][R36.64] ;  /* 0x0000000624247981 */ /* 0x000ea2000c1e1900 */
[----:B---3--:R-:W-:-:S04]  /*4940*/  FSETP.GT.AND P4, PT, R42, R33, PT ;  /* 0x000000212a00720b */ /* 0x008fc80003f84000 */
[----:B------:R-:W-:-:S04]  /*4950*/  FSEL R45, R42, R33, P4 ;  /* 0x000000212a2d7208 */ /* 0x000fc80002000000 */
[----:B----4-:R-:W-:-:S04]  /*4960*/  FSETP.GT.AND P5, PT, R44, R45, PT ;  /* 0x0000002d2c00720b */ /* 0x010fc80003fa4000 */
[----:B------:R-:W-:Y:S01]  /*4970*/  FSEL R42, R44, R45, P5 ;  /* 0x0000002d2c2a7208 */ /* 0x000fe20002800000 */
[----:B------:R-:W-:-:S03]  /*4980*/  IMAD.WIDE.U32 R44, R6, 0x4, R28 ;  /* 0x00000004062c7825 */ /* 0x000fc600078e001c */
[----:B-----5:R-:W-:-:S03]  /*4990*/  FSETP.GT.AND P6, PT, R43, R42, PT ;  /* 0x0000002a2b00720b */ /* 0x020fc60003fc4000 */
[----:B------:R0:W3:Y:S01]  /*49a0*/  LDG.E R44, desc[UR6][R44.64] ;  /* 0x000000062c2c7981 */ /* 0x0000e2000c1e1900 */
[----:B-1----:R-:W-:Y:S01]  /*49b0*/  FSEL R31, R43, R42, P6 ;  /* 0x0000002a2b1f7208 */ /* 0x002fe20003000000 */
[----:B------:R-:W-:-:S03]  /*49c0*/  IMAD.WIDE.U32 R42, R23, 0x4, R28 ;  /* 0x00000004172a7825 */ /* 0x000fc600078e001c */
[----:B------:R-:W-:-:S03]  /*49d0*/  FSETP.GT.AND P0, PT, R30, R31, PT ;  /* 0x0000001f1e00720b */ /* 0x000fc60003f04000 */
[----:B------:R-:W4:Y:S01]  /*49e0*/  LDG.E R42, desc[UR6][R42.64] ;  /* 0x000000062a2a7981 */ /* 0x000f22000c1e1900 */
[----:B------:R-:W-:Y:S01]  /*49f0*/  FSEL R33, R30, R31, P0 ;  /* 0x0000001f1e217208 */ /* 0x000fe20000000000 */
[----:B------:R-:W-:-:S03]  /*4a00*/  IMAD.WIDE.U32 R30, R25, 0x4, R28 ;  /* 0x00000004191e7825 */ /* 0x000fc600078e001c */
[CC--:B------:R-:W-:Y:S02]  /*4a10*/  FSETP.GT.AND P1, PT, R32.reuse, R33.reuse, PT ;  /* 0x000000212000720b */ /* 0x0c0fe40003f24000 */
[----:B------:R1:W5:Y:S02]  /*4a20*/  LDG.E R37, desc[UR6][R30.64] ;  /* 0x000000061e257981 */ /* 0x000364000c1e1900 */
[----:B------:R-:W-:Y:S01]  /*4a30*/  FSEL R35, R32, R33, P1 ;  /* 0x0000002120237208 */ /* 0x000fe20000800000 */
[----:B------:R-:W-:-:S03]  /*4a40*/  IMAD.WIDE.U32 R32, R26, 0x4, R28 ;  /* 0x000000041a207825 */ /* 0x000fc600078e001c */
[----:B------:R-:W-:-:S03]  /*4a50*/  FSETP.GT.AND P2, PT, R34, R35, PT ;  /* 0x000000232200720b */ /* 0x000fc60003f44000 */
[----:B------:R-:W5:Y:S01]  /*4a60*/  LDG.E R32, desc[UR6][R32.64] ;  /* 0x0000000620207981 */ /* 0x000f62000c1e1900 */
[----:B0-----:R-:W-:Y:S01]  /*4a70*/  FSEL R45, R34, R35, P2 ;  /* 0x00000023222d7208 */ /* 0x001fe20001000000 */
[----:B------:R-:W-:-:S06]  /*4a80*/  IMAD.WIDE.U32 R34, R38, 0x4, R28 ;  /* 0x0000000426227825 */ /* 0x000fcc00078e001c */
[----:B------:R-:W5:Y:S01]  /*4a90*/  LDG.E R34, desc[UR6][R34.64] ;  /* 0x0000000622227981 */ /* 0x000f62000c1e1900 */
[----:B-1----:R-:W-:Y:S01]  /*4aa0*/  IMAD.WIDE.U32 R30, R39, 0x4, R28 ;  /* 0x00000004271e7825 */ /* 0x002fe200078e001c */
[----:B------:R-:W-:-:S04]  /*4ab0*/  SEL R0, R11, R0, P3 ;  /* 0x000000000b007207 */ /* 0x000fc80001800000 */
[----:B------:R0:W5:Y:S02]  /*4ac0*/  LDG.E R43, desc[UR6][R30.64] ;  /* 0x000000061e2b7981 */ /* 0x000164000c1e1900 */
[----:B0-----:R-:W-:-:S04]  /*4ad0*/  IMAD.WIDE.U32 R30, R40, 0x4, R28 ;  /* 0x00000004281e7825 */ /* 0x001fc800078e001c */
[----:B------:R-:W-:-:S06]  /*4ae0*/  IMAD.WIDE.U32 R28, R41, 0x4, R28 ;  /* 0x00000004291c7825 */ /* 0x000fcc00078e001c */
[----:B------:R-:W5:Y:S01]  /*4af0*/  LDG.E R28, desc[UR6][R28.64] ;  /* 0x000000061c1c7981 */ /* 0x000f62000c1e1900 */
[----:B--2---:R-:W-:-:S04]  /*4b00*/  FSETP.GT.AND P3, PT, R36, R45, PT ;  /* 0x0000002d2400720b */ /* 0x004fc80003f64000 */
[----:B------:R-:W-:Y:S02]  /*4b10*/  FSEL R45, R36, R45, P3 ;  /* 0x0000002d242d7208 */ /* 0x000fe40001800000 */
[----:B------:R-:W2:Y:S01]  /*4b20*/  LDG.E R36, desc[UR6][R30.64] ;  /* 0x000000061e247981 */ /* 0x000ea2000c1e1900 */
[C---:B------:R-:W-:Y:S02]  /*4b30*/  @P4 IADD3 R0, PT, PT, R11.reuse, 0x1, RZ ;  /* 0x000000010b004810 */ /* 0x040fe40007ffe0ff */
[----:B------:R-:W-:Y:S02]  /*4b40*/  @P5 IADD3 R0, PT, PT, R11, 0x2, RZ ;  /* 0x000000020b005810 */ /* 0x000fe40007ffe0ff */
[----:B---3--:R-:W-:-:S04]  /*4b50*/  FSETP.GT.AND P4, PT, R44, R45, PT ;  /* 0x0000002d2c00720b */ /* 0x008fc80003f84000 */
[----:B------:R-:W-:-:S04]  /*4b60*/  FSEL R45, R44, R45, P4 ;  /* 0x0000002d2c2d7208 */ /* 0x000fc80002000000 */
[----:B----4-:R-:W-:-:S04]  /*4b70*/  FSETP.GT.AND P5, PT, R42, R45, PT ;  /* 0x0000002d2a00720b */ /* 0x010fc80003fa4000 */
[----:B------:R-:W-:Y:S02]  /*4b80*/  FSEL R42, R42, R45, P5 ;  /* 0x0000002d2a2a7208 */ /* 0x000fe40002800000 */
[----:B------:R-:W-:Y:S02]  /*4b90*/  @P6 IADD3 R0, PT, PT, R11, 0x3, RZ ;  /* 0x000000030b006810 */ /* 0x000fe40007ffe0ff */
[----:B-----5:R-:W-:-:S04]  /*4ba0*/  FSETP.GT.AND P6, PT, R37, R42, PT ;  /* 0x0000002a2500720b */ /* 0x020fc80003fc4000 */
[----:B------:R-:W-:Y:S02]  /*4bb0*/  FSEL R37, R37, R42, P6 ;  /* 0x0000002a25257208 */ /* 0x000fe40003000000 */
[----:B------:R-:W-:Y:S02]  /*4bc0*/  @P0 IADD3 R0, PT, PT, R11, 0x4, RZ ;  /* 0x000000040b000810 */ /* 0x000fe40007ffe0ff */
[----:B------:R-:W-:-:S04]  /*4bd0*/  FSETP.GT.AND P0, PT, R32, R37, PT ;  /* 0x000000252000720b */ /* 0x000fc80003f04000 */
[----:B------:R-:W-:Y:S02]  /*4be0*/  FSEL R37, R32, R37, P0 ;  /* 0x0000002520257208 */ /* 0x000fe40000000000 */
[C---:B------:R-:W-:Y:S02]  /*4bf0*/  @P1 IADD3 R0, PT, PT, R11.reuse, 0x5, RZ ;  /* 0x000000050b001810 */ /* 0x040fe40007ffe0ff */
[----:B------:R-:W-:Y:S01]  /*4c00*/  FSETP.GT.AND P1, PT, R34, R37, PT ;  /* 0x000000252200720b */ /* 0x000fe20003f24000 */
[----:B------:R-:W-:-:S03]  /*4c10*/  @P2 VIADD R0, R11, 0x6 ;  /* 0x000000060b002836 */ /* 0x000fc60000000000 */
[----:B------:R-:W-:-:S04]  /*4c20*/  FSEL R34, R34, R37, P1 ;  /* 0x0000002522227208 */ /* 0x000fc80000800000 */
[----:B------:R-:W-:-:S04]  /*4c30*/  FSETP.GT.AND P2, PT, R43, R34, PT ;  /* 0x000000222b00720b */ /* 0x000fc80003f44000 */
[----:B------:R-:W-:Y:S02]  /*4c40*/  FSEL R43, R43, R34, P2 ;  /* 0x000000222b2b7208 */ /* 0x000fe40001000000 */
[C---:B------:R-:W-:Y:S02]  /*4c50*/  @P3 IADD3 R0, PT, PT, R11.reuse, 0x7, RZ ;  /* 0x000000070b003810 */ /* 0x040fe40007ffe0ff */
[C---:B------:R-:W-:Y:S02]  /*4c60*/  @P4 IADD3 R0, PT, PT, R11.reuse, 0x8, RZ ;  /* 0x000000080b004810 */ /* 0x040fe40007ffe0ff */
[C---:B------:R-:W-:Y:S02]  /*4c70*/  @P5 IADD3 R0, PT, PT, R11.reuse, 0x9, RZ ;  /* 0x000000090b005810 */ /* 0x040fe40007ffe0ff */
[C---:B------:R-:W-:Y:S02]  /*4c80*/  @P6 IADD3 R0, PT, PT, R11.reuse, 0xa, RZ ;  /* 0x0000000a0b006810 */ /* 0x040fe40007ffe0ff */
[----:B------:R-:W-:-:S02]  /*4c90*/  @P0 IADD3 R0, PT, PT, R11, 0xb, RZ ;  /* 0x0000000b0b000810 */ /* 0x000fc40007ffe0ff */
[C---:B------:R-:W-:Y:S02]  /*4ca0*/  @P1 IADD3 R0, PT, PT, R11.reuse, 0xc, RZ ;  /* 0x0000000c0b001810 */ /* 0x040fe40007ffe0ff */
[----:B------:R-:W-:Y:S01]  /*4cb0*/  @P2 IADD3 R0, PT, PT, R11, 0xd, RZ ;  /* 0x0000000d0b002810 */ /* 0x000fe20007ffe0ff */
[C---:B------:R-:W-:Y:S01]  /*4cc0*/  IMAD R2, R19.reuse, 0x10, R2 ;  /* 0x0000001013027824 */ /* 0x040fe200078e0202 */
[C---:B------:R-:W-:Y:S01]  /*4cd0*/  LEA R4, R19.reuse, R4, 0x4 ;  /* 0x0000000413047211 */ /* 0x040fe200078e20ff */
[C---:B------:R-:W-:Y:S01]  /*4ce0*/  IMAD R5, R19.reuse, 0x10, R5 ;  /* 0x0000001013057824 */ /* 0x040fe200078e0205 */
[C---:B------:R-:W-:Y:S01]  /*4cf0*/  LEA R8, R19.reuse, R8, 0x4 ;  /* 0x0000000813087211 */ /* 0x040fe200078e20ff */
[C---:B------:R-:W-:Y:S01]  /*4d00*/  IMAD R25, R19.reuse, 0x10, R25 ;  /* 0x0000001013197824 */ /* 0x040fe200078e0219 */
        /* <DEDUP_REMOVED lines=9> */
[C---:B------:R-:W-:Y:S02]  /*4da0*/  LEA R40, R19.reuse, R40, 0x4 ;  /* 0x0000002813287211 */ /* 0x040fe400078e20ff */
[----:B------:R-:W-:Y:S02]  /*4db0*/  LEA R41, R19, R41, 0x4 ;  /* 0x0000002913297211 */ /* 0x000fe400078e20ff */
[----:B--2---:R-:W-:-:S04]  /*4dc0*/  FSETP.GT.AND P3, PT, R36, R43, PT ;  /* 0x0000002b2400720b */ /* 0x004fc80003f64000 */
[----:B------:R-:W-:-:S04]  /*4dd0*/  FSEL R43, R36, R43, P3 ;  /* 0x0000002b242b7208 */ /* 0x000fc80001800000 */
[----:B------:R-:W-:-:S05]  /*4de0*/  FSETP.GT.AND P0, PT, R28, R43, PT ;  /* 0x0000002b1c00720b */ /* 0x000fca0003f04000 */
[----:B------:R-:W-:Y:S02]  /*4df0*/  @P3 IADD3 R0, PT, PT, R11, 0xe, RZ ;  /* 0x0000000e0b003810 */ /* 0x000fe40007ffe0ff */
[----:B------:R-:W-:-:S06]  /*4e00*/  FSEL R36, R28, R43, P0 ;  /* 0x0000002b1c247208 */ /* 0x000fcc0000000000 */
[C---:B------:R-:W-:Y:S02]  /*4e10*/  @P0 IADD3 R0, PT, PT, R11.reuse, 0xf, RZ ;  /* 0x0000000f0b000810 */ /* 0x040fe40007ffe0ff */
[----:B------:R-:W-:-:S04]  /*4e20*/  IADD3 R11, PT, PT, R11, 0x10, RZ ;  /* 0x000000100b0b7810 */ /* 0x000fc80007ffe0ff */
[----:B------:R-:W-:-:S13]  /*4e30*/  ISETP.NE.AND P0, PT, R11, R3, PT ;  /* 0x000000030b00720c */ /* 0x000fda0003f05270 */
[----:B------:R-:W-:Y:S05]  /*4e40*/  @P0 BRA `(.L_x_65) ;  /* 0xfffffff800700947 */ /* 0x000fea000383ffff */
.L_x_64:
[----:B------:R-:W-:Y:S05]  /*4e50*/  BRA.U !UP1, `(.L_x_28) ;  /* 0x0000000509a07547 */ /* 0x000fea000b800000 */
[----:B------:R-:W-:Y:S02]  /*4e60*/  UISETP.GE.U32.AND UP0, UPT, UR5, 0x8, UPT ;  /* 0x000000080500788c */ /* 0x000fe4000bf06070 */
[----:B------:R-:W-:-:S07]  /*4e70*/  UISETP.NE.AND UP1, UPT, UR8, URZ, UPT ;  /* 0x000000ff0800728c */ /* 0x000fce000bf25270 */
[----:B------:R-:W-:Y:S05]  /*4e80*/  BRA.U !UP0, `(.L_x_66) ;  /* 0x0000000108cc7547 */ /* 0x000fea000b800000 */
[----:B------:R-:W2:Y:S01]  /*4e90*/  LDC.64 R4, c[0x0][0x388] ;  /* 0x0000e200ff047b82 */ /* 0x000ea20000000a00 */
[----:B------:R-:W-:-:S05]  /*4ea0*/  IADD3 R2, PT, PT, R10, R3, RZ ;  /* 0x000000030a027210 */ /* 0x000fca0007ffe0ff */
[----:B------:R-:W-:-:S04]  /*4eb0*/  IMAD R2, R19, R2, R18 ;  /* 0x0000000213027224 */ /* 0x000fc800078e0212 */
[----:B--2---:R-:W-:-:S04]  /*4ec0*/  IMAD.WIDE.U32 R8, R2, 0x4, R4 ;  /* 0x0000000402087825 */ /* 0x004fc800078e0004 */
[C---:B------:R-:W-:Y:S01]  /*4ed0*/  IMAD.IADD R2, R19.reuse, 0x1, R2 ;  /* 0x0000000113027824 */ /* 0x040fe200078e0202 */
[----:B------:R1:W2:Y:S03]  /*4ee0*/  LDG.E R11, desc[UR6][R8.64] ;  /* 0x00000006080b7981 */ /* 0x0002a6000c1e1900 */
[----:B------:R-:W-:Y:S01]  /*4ef0*/  IMAD.WIDE.U32 R22, R2, 0x4, R4 ;  /* 0x0000000402167825 */ /* 0x000fe200078e0004 */
[----:B------:R-:W-:-:S04]  /*4f00*/  IADD3 R6, PT, PT, R19, R2, RZ ;  /* 0x0000000213067210 */ /* 0x000fc80007ffe0ff */
[----:B------:R3:W4:Y:S01]  /*4f10*/  LDG.E R2, desc[UR6][R22.64] ;  /* 0x0000000616027981 */ /* 0x000722000c1e1900 */
[----:B0-----:R-:W-:Y:S01]  /*4f20*/  IMAD.WIDE.U32 R24, R6, 0x4, R4 ;  /* 0x0000000406187825 */ /* 0x001fe200078e0004 */
[----:B------:R-:W-:-:S05]  /*4f30*/  IADD3 R6, PT, PT, R19, R6, RZ ;  /* 0x0000000613067210 */ /* 0x000fca0007ffe0ff */
[----:B------:R-:W5:Y:S01]  /*4f40*/  LDG.E R25, desc[UR6][R24.64] ;  /* 0x0000000618197981 */ /* 0x000f62000c1e1900 */
[----:B------:R-:W-:Y:S01]  /*4f50*/  IMAD.WIDE.U32 R28, R6, 0x4, R4 ;  /* 0x00000004061c7825 */ /* 0x000fe200078e0004 */
[----:B------:R-:W-:-:S05]  /*4f60*/  IADD3 R26, PT, PT, R19, R6, RZ ;  /* 0x00000006131a7210 */ /* 0x000fca0007ffe0ff */
[----:B------:R-:W5:Y:S01]  /*4f70*/  LDG.E R29, desc[UR6][R28.64] ;  /* 0x000000061c1d7981 */ /* 0x000f62000c1e1900 */
[----:B------:R-:W-:Y:S01]  /*4f80*/  IMAD.WIDE.U32 R6, R26, 0x4, R4 ;  /* 0x000000041a067825 */ /* 0x000fe200078e0004 */
[----:B------:R-:W-:-:S05]  /*4f90*/  IADD3 R26, PT, PT, R19, R26, RZ ;  /* 0x0000001a131a7210 */ /* 0x000fca0007ffe0ff */
[----:B------:R-:W5:Y:S01]  /*4fa0*/  LDG.E R7, desc[UR6][R6.64] ;  /* 0x0000000606077981 */ /* 0x000f62000c1e1900 */
[----:B-1----:R-:W-:Y:S01]  /*4fb0*/  IMAD.WIDE.U32 R8, R26, 0x4, R4 ;  /* 0x000000041a087825 */ /* 0x002fe200078e0004 */
[----:B------:R-:W-:-:S05]  /*4fc0*/  IADD3 R26, PT, PT, R19, R26, RZ ;  /* 0x0000001a131a7210 */ /* 0x000fca0007ffe0ff */
[----:B------:R-:W5:Y:S01]  /*4fd0*/  LDG.E R9, desc[UR6][R8.64] ;  /* 0x0000000608097981 */ /* 0x000f62000c1e1900 */
[----:B---3--:R-:W-:Y:S01]  /*4fe0*/  IMAD.WIDE.U32 R22, R26, 0x4, R4 ;  /* 0x000000041a167825 */ /* 0x008fe200078e0004 */
[----:B------:R-:W-:-:S05]  /*4ff0*/  IADD3 R31, PT, PT, R19, R26, RZ ;  /* 0x0000001a131f7210 */ /* 0x000fca0007ffe0ff */
[----:B------:R-:W3:Y:S01]  /*5000*/  LDG.E R23, desc[UR6][R22.64] ;  /* 0x0000000616177981 */ /* 0x000ee2000c1e1900 */
[----:B------:R-:W-:-:S06]  /*5010*/  IMAD.WIDE.U32 R4, R31, 0x4, R4 ;  /* 0x000000041f047825 */ /* 0x000fcc00078e0004 */
[----:B------:R-:W3:Y:S01]  /*5020*/  LDG.E R5, desc[UR6][R4.64] ;  /* 0x0000000604057981 */ /* 0x000ee2000c1e1900 */
[----:B--2---:R-:W-:-:S04]  /*5030*/  FSETP.GT.AND P2, PT, R11, R36, PT ;  /* 0x000000240b00720b */ /* 0x004fc80003f44000 */
[----:B------:R-:W-:Y:S02]  /*5040*/  FSEL R11, R11, R36, P2 ;  /* 0x000000240b0b7208 */ /* 0x000fe40001000000 */
[----:B------:R-:W-:Y:S02]  /*5050*/  SEL R0, R3, R0, P2 ;  /* 0x0000000003007207 */ /* 0x000fe40001000000 */
[----:B----4-:R-:W-:-:S04]  /*5060*/  FSETP.GT.AND P3, PT, R2, R11, PT ;  /* 0x0000000b0200720b */ /* 0x010fc80003f64000 */
[----:B------:R-:W-:-:S04]  /*5070*/  FSEL R2, R2, R11, P3 ;  /* 0x0000000b02027208 */ /* 0x000fc80001800000 */
[----:B-----5:R-:W-:-:S04]  /*5080*/  FSETP.GT.AND P4, PT, R25, R2, PT ;  /* 0x000000021900720b */ /* 0x020fc80003f84000 */
[----:B------:R-:W-:Y:S01]  /*5090*/  FSEL R2, R25, R2, P4 ;  /* 0x0000000219027208 */ /* 0x000fe20002000000 */
[----:B------:R-:W-:-:S03]  /*50a0*/  @P3 VIADD R0, R3, 0x1 ;  /* 0x0000000103003836 */ /* 0x000fc60000000000 */
[----:B------:R-:W-:-:S04]  /*50b0*/  FSETP.GT.AND P5, PT, R29, R2, PT ;  /* 0x000000021d00720b */ /* 0x000fc80003fa4000 */
[----:B------:R-:W-:Y:S02]  /*50c0*/  FSEL R2, R29, R2, P5 ;  /* 0x000000021d027208 */ /* 0x000fe40002800000 */
[----:B------:R-:W-:Y:S02]  /*50d0*/  @P4 IADD3 R0, PT, PT, R3, 0x2, RZ ;  /* 0x0000000203004810 */ /* 0x000fe40007ffe0ff */
[----:B------:R-:W-:-:S04]  /*50e0*/  FSETP.GT.AND P1, PT, R7, R2, PT ;  /* 0x000000020700720b */ /* 0x000fc80003f24000 */
[----:B------:R-:W-:Y:S02]  /*50f0*/  FSEL R2, R7, R2, P1 ;  /* 0x0000000207027208 */ /* 0x000fe40000800000 */
[----:B------:R-:W-:Y:S02]  /*5100*/  @P5 IADD3 R0, PT, PT, R3, 0x3, RZ ;  /* 0x0000000303005810 */ /* 0x000fe40007ffe0ff */
[----:B------:R-:W-:-:S04]  /*5110*/  FSETP.GT.AND P0, PT, R9, R2, PT ;  /* 0x000000020900720b */ /* 0x000fc80003f04000 */
[----:B------:R-:W-:Y:S02]  /*5120*/  FSEL R2, R9, R2, P0 ;  /* 0x0000000209027208 */ /* 0x000fe40000000000 */
[----:B------:R-:W-:Y:S02]  /*5130*/  @P1 IADD3 R0, PT, PT, R3, 0x4, RZ ;  /* 0x0000000403001810 */ /* 0x000fe40007ffe0ff */
[----:B---3--:R-:W-:-:S04]  /*5140*/  FSETP.GT.AND P2, PT, R23, R2, PT ;  /* 0x000000021700720b */ /* 0x008fc80003f44000 */
[----:B------:R-:W-:Y:S02]  /*5150*/  FSEL R2, R23, R2, P2 ;  /* 0x0000000217027208 */ /* 0x000fe40001000000 */
[----:B------:R-:W-:Y:S02]  /*5160*/  @P0 IADD3 R0, PT, PT, R3, 0x5, RZ ;  /* 0x0000000503000810 */ /* 0x000fe40007ffe0ff */
[----:B------:R-:W-:-:S04]  /*5170*/  FSETP.GT.AND P3, PT, R5, R2, PT ;  /* 0x000000020500720b */ /* 0x000fc80003f64000 */
[----:B------:R-:W-:Y:S02]  /*5180*/  FSEL R36, R5, R2, P3 ;  /* 0x0000000205247208 */ /* 0x000fe40001800000 */
[----:B------:R-:W-:-:S07]  /*5190*/  @P2 IADD3 R0, PT, PT, R3, 0x6, RZ ;  /* 0x0000000603002810 */ /* 0x000fce0007ffe0ff */
[C---:B------:R-:W-:Y:S01]  /*51a0*/  @P3 IADD3 R0, PT, PT, R3.reuse, 0x7, RZ ;  /* 0x0000000703003810 */ /* 0x040fe20007ffe0ff */
[----:B------:R-:W-:-:S07]  /*51b0*/  VIADD R3, R3, 0x8 ;  /* 0x0000000803037836 */ /* 0x000fce0000000000 */
.L_x_66:
[----:B------:R-:W-:Y:S05]  /*51c0*/  BRA.U !UP1, `(.L_x_28) ;  /* 0x0000000109c47547 */ /* 0x000fea000b800000 */
[----:B------:R-:W-:Y:S02]  /*51d0*/  UISETP.GE.U32.AND UP0, UPT, UR8, 0x4, UPT ;  /* 0x000000040800788c */ /* 0x000fe4000bf06070 */
[----:B------:R-:W-:-:S04]  /*51e0*/  ULOP3.LUT UR4, UR4, 0x3, URZ, 0xc0, !UPT ;  /* 0x0000000304047892 */ /* 0x000fc8000f8ec0ff */
[----:B------:R-:W-:-:S03]  /*51f0*/  UISETP.NE.AND UP1, UPT, UR4, URZ, UPT ;  /* 0x000000ff0400728c */ /* 0x000fc6000bf25270 */
[----:B------:R-:W-:Y:S08]  /*5200*/  BRA.U !UP0, `(.L_x_67) ;  /* 0x00000001086c7547 */ /* 0x000ff0000b800000 */
[----:B------:R-:W2:Y:S01]  /*5210*/  LDC.64 R4, c[0x0][0x388] ;  /* 0x0000e200ff047b82 */ /* 0x000ea20000000a00 */
[----:B------:R-:W-:-:S05]  /*5220*/  IADD3 R10, PT, PT, R10, R3, RZ ;  /* 0x000000030a0a7210 */ /* 0x000fca0007ffe0ff */
[----:B------:R-:W-:-:S04]  /*5230*/  IMAD R10, R19, R10, R18 ;  /* 0x0000000a130a7224 */ /* 0x000fc800078e0212 */
[----:B--2---:R-:W-:Y:S01]  /*5240*/  IMAD.WIDE.U32 R6, R10, 0x4, R4 ;  /* 0x000000040a067825 */ /* 0x004fe200078e0004 */
        /* <DEDUP_REMOVED lines=10> */
[----:B--2---:R-:W-:-:S04]  /*52f0*/  FSETP.GT.AND P0, PT, R7, R36, PT ;  /* 0x000000240700720b */ /* 0x004fc80003f04000 */
[----:B------:R-:W-:Y:S02]  /*5300*/  FSEL R36, R7, R36, P0 ;  /* 0x0000002407247208 */ /* 0x000fe40000000000 */
[----:B------:R-:W-:Y:S02]  /*5310*/  SEL R0, R3, R0, P0 ;  /* 0x0000000003007207 */ /* 0x000fe40000000000 */
[----:B---3--:R-:W-:-:S04]  /*5320*/  FSETP.GT.AND P1, PT, R9, R36, PT ;  /* 0x000000240900720b */ /* 0x008fc80003f24000 */
[----:B------:R-:W-:-:S04]  /*5330*/  FSEL R36, R9, R36, P1 ;  /* 0x0000002409247208 */ /* 0x000fc80000800000 */
[----:B----4-:R-:W-:-:S04]  /*5340*/  FSETP.GT.AND P2, PT, R11, R36, PT ;  /* 0x000000240b00720b */ /* 0x010fc80003f44000 */
[----:B------:R-:W-:Y:S02]  /*5350*/  FSEL R36, R11, R36, P2 ;  /* 0x000000240b247208 */ /* 0x000fe40001000000 */
[----:B------:R-:W-:Y:S02]  /*5360*/  @P1 IADD3 R0, PT, PT, R3, 0x1, RZ ;  /* 0x0000000103001810 */ /* 0x000fe40007ffe0ff */
[----:B-----5:R-:W-:-:S04]  /*5370*/  FSETP.GT.AND P3, PT, R5, R36, PT ;  /* 0x000000240500720b */ /* 0x020fc80003f64000 */
[----:B------:R-:W-:Y:S02]  /*5380*/  FSEL R36, R5, R36, P3 ;  /* 0x0000002405247208 */ /* 0x000fe40001800000 */
[----:B------:R-:W-:-:S07]  /*5390*/  @P2 IADD3 R0, PT, PT, R3, 0x2, RZ ;  /* 0x0000000203002810 */ /* 0x000fce0007ffe0ff */
[C---:B------:R-:W-:Y:S01]  /*53a0*/  @P3 VIADD R0, R3.reuse, 0x3 ;  /* 0x0000000303003836 */ /* 0x040fe20000000000 */
[----:B------:R-:W-:-:S07]  /*53b0*/  IADD3 R3, PT, PT, R3, 0x4, RZ ;  /* 0x0000000403037810 */ /* 0x000fce0007ffe0ff */
.L_x_67:
[----:B------:R-:W-:Y:S05]  /*53c0*/  BRA.U !UP1, `(.L_x_28) ;  /* 0x0000000109447547 */ /* 0x000fea000b800000 */
[----:B------:R-:W1:Y:S01]  /*53d0*/  LDCU UR5, c[0x0][0x3c8] ;  /* 0x00007900ff0577ac */ /* 0x000e620008000800 */
[----:B--2---:R-:W2:Y:S01]  /*53e0*/  LDC.64 R6, c[0x0][0x388] ;  /* 0x0000e200ff067b82 */ /* 0x004ea20000000a00 */
[----:B------:R-:W-:Y:S01]  /*53f0*/  IADD3 R20, PT, PT, R3, 0x5, R20 ;  /* 0x0000000503147810 */ /* 0x000fe20007ffe014 */
[----:B------:R-:W3:Y:S01]  /*5400*/  LDCU UR9, c[0x0][0x3c4] ;  /* 0x00007880ff0977ac */ /* 0x000ee20008000800 */
[----:B------:R-:W-:-:S03]  /*5410*/  UIADD3 UR4, UPT, UPT, -UR4, URZ, URZ ;  /* 0x000000ff04047290 */ /* 0x000fc6000fffe1ff */
[----:B-1----:R-:W-:-:S04]  /*5420*/  IMAD R20, R20, UR5, R27 ;  /* 0x0000000514147c24 */ /* 0x002fc8000f8e021b */
[----:B---3--:R-:W-:-:S07]  /*5430*/  IMAD R20, R20, UR9, R21 ;  /* 0x0000000914147c24 */ /* 0x008fce000f8e0215 */
.L_x_68:
[----:B--2---:R-:W-:-:S06]  /*5440*/  IMAD.WIDE.U32 R4, R20, 0x4, R6 ;  /* 0x0000000414047825 */ /* 0x004fcc00078e0006 */
[----:B------:R-:W2:Y:S01]  /*5450*/  LDG.E R5, desc[UR6][R4.64] ;  /* 0x0000000604057981 */ /* 0x000ea2000c1e1900 */
[----:B------:R-:W-:Y:S01]  /*5460*/  UIADD3 UR4, UPT, UPT, UR4, 0x1, URZ ;  /* 0x0000000104047890 */ /* 0x000fe2000fffe0ff */
[----:B------:R-:W-:-:S03]  /*5470*/  IADD3 R20, PT, PT, R19, R20, RZ ;  /* 0x0000001413147210 */ /* 0x000fc60007ffe0ff */
[----:B------:R-:W-:Y:S01]  /*5480*/  UISETP.NE.AND UP0, UPT, UR4, URZ, UPT ;  /* 0x000000ff0400728c */ /* 0x000fe2000bf05270 */
[----:B--2---:R-:W-:-:S04]  /*5490*/  FSETP.GT.AND P0, PT, R5, R36, PT ;  /* 0x000000240500720b */ /* 0x004fc80003f04000 */
[----:B------:R-:W-:Y:S02]  /*54a0*/  SEL R0, R3, R0, P0 ;  /* 0x0000000003007207 */ /* 0x000fe40000000000 */
[----:B------:R-:W-:Y:S02]  /*54b0*/  FSEL R36, R5, R36, P0 ;  /* 0x0000002405247208 */ /* 0x000fe40000000000 */
[----:B------:R-:W-:Y:S01]  /*54c0*/  IADD3 R3, PT, PT, R3, 0x1, RZ ;  /* 0x0000000103037810 */ /* 0x000fe20007ffe0ff */
[----:B------:R-:W-:Y:S06]  /*54d0*/  BRA.U UP0, `(.L_x_68) ;  /* 0xfffffffd00d87547 */ /* 0x000fec000b83ffff */
.L_x_28:
[----:B------:R-:W-:Y:S01]  /*54e0*/  F2F.F64.F32 R2, R15 ;  /* 0x0000000f00027310 */ /* 0x000fe20000201800 */
[----:B--2---:R-:W1:Y:S01]  /*54f0*/  LDC.64 R22, c[0x0][0x3a0] ;  /* 0x0000e800ff167b82 */ /* 0x004e620000000a00 */
[----:B------:R-:W-:-:S06]  /*5500*/  FFMA R17, R36, R17, 1 ;  /* 0x3f80000024117423 */ /* 0x000fcc0000000011 */
[----:B------:R-:W2:Y:S01]  /*5510*/  F2F.F64.F32 R4, R13 ;  /* 0x0000000d00047310 */ /* 0x000ea20000201800 */
[----:B0-----:R-:W0:Y:S07]  /*5520*/  LDC.64 R24, c[0x0][0x3a8] ;  /* 0x0000ea00ff187b82 */ /* 0x001e2e0000000a00 */
[----:B------:R-:W-:Y:S01]  /*5530*/  F2F.F64.F32 R8, R14 ;  /* 0x0000000e00087310 */ /* 0x000fe20000201800 */
[----:B--2---:R-:W-:-:S07]  /*5540*/  DFMA R6, R4, -0.5, R2 ;  /* 0xbfe000000406782b */ /* 0x004fce0000000002 */
[----:B------:R-:W2:Y:S01]  /*5550*/  F2F.F64.F32 R10, R12 ;  /* 0x0000000c000a7310 */ /* 0x000ea20000201800 */
[----:B------:R-:W-:Y:S01]  /*5560*/  DFMA R20, R4, 0.5, R2 ;  /* 0x3fe000000414782b */ /* 0x000fe20000000002 */
[----:B------:R-:W3:Y:S06]  /*5570*/  LDC.64 R2, c[0x0][0x390] ;  /* 0x0000e400ff027b82 */ /* 0x000eec0000000a00 */
[----:B------:R4:W5:Y:S02]  /*5580*/  F2F.F32.F64 R27, R6 ;  /* 0x00000006001b7310 */ /* 0x0009640000301000 */
[----:B------:R-:W5:Y:S01]  /*5590*/  LDC.64 R4, c[0x0][0x398] ;  /* 0x0000e600ff047b82 */ /* 0x000f620000000a00 */
[----:B--2---:R-:W-:-:S05]  /*55a0*/  DFMA R18, R10, -0.5, R8 ;  /* 0xbfe000000a12782b */ /* 0x004fca0000000008 */
[----:B------:R-:W2:Y:S01]  /*55b0*/  F2F.F32.F64 R21, R20 ;  /* 0x0000001400157310 */ /* 0x000ea20000301000 */
[----:B------:R-:W-:Y:S01]  /*55c0*/  DFMA R8, R10, 0.5, R8 ;  /* 0x3fe000000a08782b */ /* 0x000fe20000000008 */
[C---:B----4-:R-:W-:Y:S01]  /*55d0*/  SHF.L.U32 R7, R16.reuse, 0x2, RZ ;  /* 0x0000000210077819 */ /* 0x050fe200000006ff */
[----:B0-----:R-:W-:-:S04]  /*55e0*/  IMAD.WIDE R10, R16, 0x4, R24 ;  /* 0x00000004100a7825 */ /* 0x001fc800078e0218 */
[----:B-1----:R-:W-:Y:S01]  /*55f0*/  IMAD.WIDE R6, R7, 0x4, R22 ;  /* 0x0000000407067825 */ /* 0x002fe200078e0216 */
[----:B------:R-:W0:Y:S03]  /*5600*/  F2F.F32.F64 R19, R18 ;  /* 0x0000001200137310 */ /* 0x000e260000301000 */
[----:B---3--:R-:W-:-:S05]  /*5610*/  IMAD.WIDE R2, R16, 0x4, R2 ;  /* 0x0000000410027825 */ /* 0x008fca00078e0202 */
[----:B------:R-:W-:Y:S01]  /*5620*/  STG.E desc[UR6][R2.64], R16 ;  /* 0x0000001002007986 */ /* 0x000fe2000c101906 */
[----:B------:R-:W1:Y:S01]  /*5630*/  F2F.F32.F64 R9, R8 ;  /* 0x0000000800097310 */ /* 0x000e620000301000 */
[----:B-----5:R-:W-:-:S05]  /*5640*/  IMAD.WIDE R4, R16, 0x4, R4 ;  /* 0x0000000410047825 */ /* 0x020fca00078e0204 */
[----:B------:R-:W-:Y:S04]  /*5650*/  STG.E desc[UR6][R4.64], R17 ;  /* 0x0000001104007986 */ /* 0x000fe8000c101906 */
[----:B------:R-:W-:Y:S04]  /*5660*/  STG.E desc[UR6][R6.64], R27 ;  /* 0x0000001b06007986 */ /* 0x000fe8000c101906 */
[----:B--2---:R-:W-:Y:S04]  /*5670*/  STG.E desc[UR6][R6.64+0x8], R21 ;  /* 0x0000081506007986 */ /* 0x004fe8000c101906 */
[----:B0-----:R-:W-:Y:S04]  /*5680*/  STG.E desc[UR6][R6.64+0x4], R19 ;  /* 0x0000041306007986 */ /* 0x001fe8000c101906 */
[----:B-1----:R-:W-:Y:S04]  /*5690*/  STG.E desc[UR6][R6.64+0xc], R9 ;  /* 0x00000c0906007986 */ /* 0x002fe8000c101906 */
[----:B------:R-:W-:Y:S01]  /*56a0*/  STG.E desc[UR6][R10.64], R0 ;  /* 0x000000000a007986 */ /* 0x000fe2000c101906 */
[----:B------:R-:W-:Y:S05]  /*56b0*/  EXIT ;  /* 0x000000000000794d */ /* 0x000fea0003800000 */
        .weak           $__internal_0_$__cuda_sm20_rcp_rn_f32_slowpath
        .type           $__internal_0_$__cuda_sm20_rcp_rn_f32_slowpath,@function
        .size           $__internal_0_$__cuda_sm20_rcp_rn_f32_slowpath,($__internal_1_$__cuda_sm3x_div_rn_noftz_f32_slowpath - $__internal_0_$__cuda_sm20_rcp_rn_f32_slowpath)
$__internal_0_$__cuda_sm20_rcp_rn_f32_slowpath:
[----:B------:R-:W-:Y:S01]  /*56c0*/  SHF.L.U32 R0, R2, 0x1, RZ ;  /* 0x0000000102007819 */ /* 0x000fe200000006ff */
[----:B------:R-:W-:Y:S03]  /*56d0*/  BSSY.RECONVERGENT B1, `(.L_x_69) ;  /* 0x0000030000017945 */ /* 0x000fe60003800200 */
[----:B------:R-:W-:-:S04]  /*56e0*/  SHF.R.U32.HI R9, RZ, 0x18, R0 ;  /* 0x00000018ff097819 */ /* 0x000fc80000011600 */
[----:B------:R-:W-:-:S13]  /*56f0*/  ISETP.NE.U32.AND P0, PT, R9, RZ, PT ;  /* 0x000000ff0900720c */ /* 0x000fda0003f05070 */
[----:B------:R-:W-:Y:S05]  /*5700*/  @P0 BRA `(.L_x_70) ;  /* 0x0000000000280947 */ /* 0x000fea0003800000 */
[----:B------:R-:W-:-:S04]  /*5710*/  SHF.L.U32 R0, R2, 0x1, RZ ;  /* 0x0000000102007819 */ /* 0x000fc800000006ff */
[----:B------:R-:W-:-:S13]  /*5720*/  ISETP.NE.AND P0, PT, R0, RZ, PT ;  /* 0x000000ff0000720c */ /* 0x000fda0003f05270 */
[----:B------:R-:W-:Y:S01]  /*5730*/  @P0 FFMA R7, R2, 1.84467440737095516160e+19, RZ ;  /* 0x5f80000002070823 */ /* 0x000fe200000000ff */
[----:B------:R-:W-:Y:S08]  /*5740*/  @!P0 MUFU.RCP R3, R2 ;  /* 0x0000000200038308 */ /* 0x000ff00000001000 */
[----:B------:R-:W0:Y:S02]  /*5750*/  @P0 MUFU.RCP R0, R7 ;  /* 0x0000000700000308 */ /* 0x000e240000001000 */
[----:B0-----:R-:W-:-:S04]  /*5760*/  @P0 FFMA R9, R7, R0, -1 ;  /* 0xbf80000007090423 */ /* 0x001fc80000000000 */
[----:B------:R-:W-:-:S04]  /*5770*/  @P0 FADD.FTZ R9, -R9, -RZ ;  /* 0x800000ff09090221 */ /* 0x000fc80000010100 */
[----:B------:R-:W-:-:S04]  /*5780*/  @P0 FFMA R0, R0, R9, R0 ;  /* 0x0000000900000223 */ /* 0x000fc80000000000 */
[----:B------:R-:W-:Y:S01]  /*5790*/  @P0 FFMA R3, R0, 1.84467440737095516160e+19, RZ ;  /* 0x5f80000000030823 */ /* 0x000fe200000000ff */
[----:B------:R-:W-:Y:S06]  /*57a0*/  BRA `(.L_x_71) ;  /* 0x0000000000887947 */ /* 0x000fec0003800000 */
.L_x_70:
[----:B------:R-:W-:-:S05]  /*57b0*/  VIADD R13, R9, 0xffffff03 ;  /* 0xffffff03090d7836 */ /* 0x000fca0000000000 */
[----:B------:R-:W-:-:S13]  /*57c0*/  ISETP.GT.U32.AND P0, PT, R13, 0x1, PT ;  /* 0x000000010d00780c */ /* 0x000fda0003f04070 */
[----:B------:R-:W-:Y:S05]  /*57d0*/  @P0 BRA `(.L_x_72) ;  /* 0x0000000000780947 */ /* 0x000fea0003800000 */
[----:B------:R-:W-:Y:S02]  /*57e0*/  LOP3.LUT R0, R2, 0x7fffff, RZ, 0xc0, !PT ;  /* 0x007fffff02007812 */ /* 0x000fe400078ec0ff */
[----:B------:R-:W-:Y:S02]  /*57f0*/  MOV R12, 0x3 ;  /* 0x00000003000c7802 */ /* 0x000fe40000000f00 */
[----:B------:R-:W-:Y:S02]  /*5800*/  LOP3.LUT R0, R0, 0x3f800000, RZ, 0xfc, !PT ;  /* 0x3f80000000007812 */ /* 0x000fe400078efcff */
[----:B------:R-:W-:Y:S02]  /*5810*/  SHF.L.U32 R12, R12, R13, RZ ;  /* 0x0000000d0c0c7219 */ /* 0x000fe400000006ff */
[----:B------:R-:W0:Y:S02]  /*5820*/  MUFU.RCP R3, R0 ;  /* 0x0000000000037308 */ /* 0x000e240000001000 */
[----:B0-----:R-:W-:-:S04]  /*5830*/  FFMA R7, R0, R3, -1 ;  /* 0xbf80000000077423 */ /* 0x001fc80000000003 */
[----:B------:R-:W-:-:S04]  /*5840*/  FADD.FTZ R10, -R7, -RZ ;  /* 0x800000ff070a7221 */ /* 0x000fc80000010100 */
[CCC-:B------:R-:W-:Y:S01]  /*5850*/  FFMA.RM R7, R3.reuse, R10.reuse, R3.reuse ;  /* 0x0000000a03077223 */ /* 0x1c0fe20000004003 */
[----:B------:R-:W-:-:S04]  /*5860*/  FFMA.RP R10, R3, R10, R3 ;  /* 0x0000000a030a7223 */ /* 0x000fc80000008003 */
[C---:B------:R-:W-:Y:S02]  /*5870*/  LOP3.LUT R3, R7.reuse, 0x7fffff, RZ, 0xc0, !PT ;  /* 0x007fffff07037812 */ /* 0x040fe400078ec0ff */
[----:B------:R-:W-:Y:S02]  /*5880*/  FSETP.NEU.FTZ.AND P0, PT, R7, R10, PT ;  /* 0x0000000a0700720b */ /* 0x000fe40003f1d000 */
[----:B------:R-:W-:Y:S02]  /*5890*/  LOP3.LUT R3, R3, 0x800000, RZ, 0xfc, !PT ;  /* 0x0080000003037812 */ /* 0x000fe400078efcff */
[----:B------:R-:W-:Y:S02]  /*58a0*/  SEL R7, RZ, 0xffffffff, !P0 ;  /* 0xffffffffff077807 */ /* 0x000fe40004000000 */
[----:B------:R-:W-:Y:S02]  /*58b0*/  LOP3.LUT R12, R12, R3, RZ, 0xc0, !PT ;  /* 0x000000030c0c7212 */ /* 0x000fe400078ec0ff */
[----:B------:R-:W-:-:S02]  /*58c0*/  IADD3 R0, PT, PT, -R7, RZ, RZ ;  /* 0x000000ff07007210 */ /* 0x000fc40007ffe1ff */
[-C--:B------:R-:W-:Y:S02]  /*58d0*/  SHF.R.U32.HI R12, RZ, R13.reuse, R12 ;  /* 0x0000000dff0c7219 */ /* 0x080fe4000001160c */
[----:B------:R-:W-:Y:S02]  /*58e0*/  LOP3.LUT P1, RZ, R0, R13, R3, 0xf8, !PT ;  /* 0x0000000d00ff7212 */ /* 0x000fe4000782f803 */
[C---:B------:R-:W-:Y:S02]  /*58f0*/  LOP3.LUT P0, RZ, R12.reuse, 0x1, RZ, 0xc0, !PT ;  /* 0x000000010cff7812 */ /* 0x040fe4000780c0ff */
[----:B------:R-:W-:-:S04]  /*5900*/  LOP3.LUT P2, RZ, R12, 0x2, RZ, 0xc0, !PT ;  /* 0x000000020cff7812 */ /* 0x000fc8000784c0ff */
[----:B------:R-:W-:Y:S02]  /*5910*/  PLOP3.LUT P0, PT, P0, P1, P2, 0xe0, 0x0 ;  /* 0x000000000000781c */ /* 0x000fe40000703c20 */
[----:B------:R-:W-:Y:S02]  /*5920*/  LOP3.LUT P1, RZ, R2, 0x7fffff, RZ, 0xc0, !PT ;  /* 0x007fffff02ff7812 */ /* 0x000fe4000782c0ff */
[----:B------:R-:W-:-:S04]  /*5930*/  SEL R0, RZ, 0x1, !P0 ;  /* 0x00000001ff007807 */ /* 0x000fc80004000000 */
[----:B------:R-:W-:-:S04]  /*5940*/  IADD3 R0, PT, PT, -R0, RZ, RZ ;  /* 0x000000ff00007210 */ /* 0x000fc80007ffe1ff */
[----:B------:R-:W-:Y:S02]  /*5950*/  ISETP.GE.AND P0, PT, R0, RZ, PT ;  /* 0x000000ff0000720c */ /* 0x000fe40003f06270 */
[----:B------:R-:W-:-:S04]  /*5960*/  IADD3 R0, PT, PT, R9, -0xfc, RZ ;  /* 0xffffff0409007810 */ /* 0x000fc80007ffe0ff */
[----:B------:R-:W-:-:S07]  /*5970*/  SHF.R.U32.HI R3, RZ, R0, R3 ;  /* 0x00000000ff037219 */ /* 0x000fce0000011603 */
[----:B------:R-:W-:-:S04]  /*5980*/  @!P0 IADD3 R3, PT, PT, R3, 0x1, RZ ;  /* 0x0000000103038810 */ /* 0x000fc80007ffe0ff */
[----:B------:R-:W-:-:S04]  /*5990*/  @!P1 SHF.L.U32 R3, R3, 0x1, RZ ;  /* 0x0000000103039819 */ /* 0x000fc800000006ff */
[----:B------:R-:W-:Y:S01]  /*59a0*/  LOP3.LUT R3, R3, 0x80000000, R2, 0xf8, !PT ;  /* 0x8000000003037812 */ /* 0x000fe200078ef802 */
[----:B------:R-:W-:Y:S06]  /*59b0*/  BRA `(.L_x_71) ;  /* 0x0000000000047947 */ /* 0x000fec0003800000 */
.L_x_72:
[----:B------:R0:W1:Y:S02]  /*59c0*/  MUFU.RCP R3, R2 ;  /* 0x0000000200037308 */ /* 0x0000640000001000 */
.L_x_71:
[----:B------:R-:W-:Y:S05]  /*59d0*/  BSYNC.RECONVERGENT B1 ;  /* 0x0000000000017941 */ /* 0x000fea0003800200 */
.L_x_69:
[----:B-1----:R-:W-:Y:S02]  /*59e0*/  IMAD.MOV.U32 R0, RZ, RZ, R3 ;  /* 0x000000ffff007224 */ /* 0x002fe400078e0003 */
[----:B------:R-:W-:Y:S01]  /*59f0*/  HFMA2 R3, -RZ, RZ, 0, 0 ;  /* 0x00000000ff037431 */ /* 0x000fe200000001ff */
[----:B0-----:R-:W-:-:S04]  /*5a00*/  MOV R2, R11 ;  /* 0x0000000b00027202 */ /* 0x001fc80000000f00 */
[----:B------:R-:W-:Y:S05]  /*5a10*/  RET.REL.NODEC R2 `(_Z14gpuRegionLayerPKfPfPiS1_S1_S2_S2_fjjjjjjS0_) ;  /* 0xffffffa402787950 */ /* 0x000fea0003c3ffff */
        .weak           $__internal_1_$__cuda_sm3x_div_rn_noftz_f32_slowpath
        .type           $__internal_1_$__cuda_sm3x_div_rn_noftz_f32_slowpath,@function
        .size           $__internal_1_$__cuda_sm3x_div_rn_noftz_f32_slowpath,(.L_x_86 - $__internal_1_$__cuda_sm3x_div_rn_noftz_f32_slowpath)
$__internal_1_$__cuda_sm3x_div_rn_noftz_f32_slowpath:
[----:B------:R-:W-:Y:S01]  /*5a20*/  SHF.R.U32.HI R28, RZ, 0x17, R11 ;  /* 0x00000017ff1c7819 */ /* 0x000fe2000001160b */
[----:B------:R-:W-:Y:S01]  /*5a30*/  BSSY.RECONVERGENT B0, `(.L_x_73) ;  /* 0x0000063000007945 */ /* 0x000fe20003800200 */
[----:B------:R-:W-:Y:S02]  /*5a40*/  SHF.R.U32.HI R35, RZ, 0x17, R0 ;  /* 0x00000017ff237819 */ /* 0x000fe40000011600 */
[----:B------:R-:W-:Y:S02]  /*5a50*/  LOP3.LUT R28, R28, 0xff, RZ, 0xc0, !PT ;  /* 0x000000ff1c1c7812 */ /* 0x000fe400078ec0ff */
[----:B------:R-:W-:Y:S02]  /*5a60*/  LOP3.LUT R35, R35, 0xff, RZ, 0xc0, !PT ;  /* 0x000000ff23237812 */ /* 0x000fe400078ec0ff */
[----:B------:R-:W-:Y:S02]  /*5a70*/  IADD3 R30, PT, PT, R28, -0x1, RZ ;  /* 0xffffffff1c1e7810 */ /* 0x000fe40007ffe0ff */
[----:B------:R-:W-:-:S02]  /*5a80*/  IADD3 R31, PT, PT, R35, -0x1, RZ ;  /* 0xffffffff231f7810 */ /* 0x000fc40007ffe0ff */
[----:B------:R-:W-:Y:S02]  /*5a90*/  ISETP.GT.U32.AND P0, PT, R30, 0xfd, PT ;  /* 0x000000fd1e00780c */ /* 0x000fe40003f04070 */
[----:B------:R-:W-:Y:S02]  /*5aa0*/  MOV R33, R11 ;  /* 0x0000000b00217202 */ /* 0x000fe40000000f00 */
[----:B------:R-:W-:-:S13]  /*5ab0*/  ISETP.GT.U32.OR P0, PT, R31, 0xfd, P0 ;  /* 0x000000fd1f00780c */ /* 0x000fda0000704470 */
[----:B------:R-:W-:Y:S01]  /*5ac0*/  @!P0 MOV R29, RZ ;  /* 0x000000ff001d8202 */ /* 0x000fe20000000f00 */
[----:B------:R-:W-:Y:S06]  /*5ad0*/  @!P0 BRA `(.L_x_74) ;  /* 0x00000000005c8947 */ /* 0x000fec0003800000 */
[----:B------:R-:W-:Y:S02]  /*5ae0*/  FSETP.GTU.FTZ.AND P0, PT, |R0|, +INF , PT ;  /* 0x7f8000000000780b */ /* 0x000fe40003f1c200 */
[----:B------:R-:W-:-:S04]  /*5af0*/  FSETP.GTU.FTZ.AND P1, PT, |R11|, +INF , PT ;  /* 0x7f8000000b00780b */ /* 0x000fc80003f3c200 */
[----:B------:R-:W-:-:S13]  /*5b00*/  PLOP3.LUT P0, PT, P0, P1, PT, 0xf8, 0x8f ;  /* 0x00000000008f781c */ /* 0x000fda0000703f70 */
[----:B------:R-:W-:Y:S05]  /*5b10*/  @P0 BRA `(.L_x_75) ;  /* 0x00000004004c0947 */ /* 0x000fea0003800000 */
[----:B------:R-:W-:-:S13]  /*5b20*/  LOP3.LUT P0, RZ, R33, 0x7fffffff, R0, 0xc8, !PT ;  /* 0x7fffffff21ff7812 */ /* 0x000fda000780c800 */
[----:B------:R-:W-:Y:S05]  /*5b30*/  @!P0 BRA `(.L_x_76) ;  /* 0x00000004003c8947 */ /* 0x000fea0003800000 */
[C---:B------:R-:W-:Y:S02]  /*5b40*/  FSETP.NEU.FTZ.AND P0, PT, |R0|.reuse, +INF , PT ;  /* 0x7f8000000000780b */ /* 0x040fe40003f1d200 */
[----:B------:R-:W-:Y:S02]  /*5b50*/  FSETP.NEU.FTZ.AND P2, PT, |R11|, +INF , PT ;  /* 0x7f8000000b00780b */ /* 0x000fe40003f5d200 */
[----:B------:R-:W-:-:S11]  /*5b60*/  FSETP.NEU.FTZ.AND P1, PT, |R0|, +INF , PT ;  /* 0x7f8000000000780b */ /* 0x000fd60003f3d200 */
[----:B------:R-:W-:Y:S05]  /*5b70*/  @!P2 BRA !P0, `(.L_x_76) ;  /* 0x00000004002ca947 */ /* 0x000fea0004000000 */
[----:B------:R-:W-:-:S04]  /*5b80*/  LOP3.LUT P0, RZ, R0, 0x7fffffff, RZ, 0xc0, !PT ;  /* 0x7fffffff00ff7812 */ /* 0x000fc8000780c0ff */
[----:B------:R-:W-:-:S13]  /*5b90*/  PLOP3.LUT P0, PT, P2, P0, PT, 0x2f, 0xf2 ;  /* 0x0000000000f2781c */ /* 0x000fda0001700577 */
[----:B------:R-:W-:Y:S05]  /*5ba0*/  @P0 BRA `(.L_x_77) ;  /* 0x0000000400180947 */ /* 0x000fea0003800000 */
[----:B------:R-:W-:-:S04]  /*5bb0*/  LOP3.LUT P0, RZ, R33, 0x7fffffff, RZ, 0xc0, !PT ;  /* 0x7fffffff21ff7812 */ /* 0x000fc8000780c0ff */
[----:B------:R-:W-:-:S13]  /*5bc0*/  PLOP3.LUT P0, PT, P1, P0, PT, 0x2f, 0xf2 ;  /* 0x0000000000f2781c */ /* 0x000fda0000f00577 */
[----:B------:R-:W-:Y:S05]  /*5bd0*/  @P0 BRA `(.L_x_78) ;  /* 0x0000000400000947 */ /* 0x000fea0003800000 */
[----:B------:R-:W-:Y:S02]  /*5be0*/  ISETP.GE.AND P0, PT, R31, RZ, PT ;  /* 0x000000ff1f00720c */ /* 0x000fe40003f06270 */
[----:B------:R-:W-:-:S11]  /*5bf0*/  ISETP.GE.AND P1, PT, R30, RZ, PT ;  /* 0x000000ff1e00720c */ /* 0x000fd60003f26270 */
[----:B------:R-:W-:Y:S01]  /*5c00*/  @P0 IMAD.MOV.U32 R29, RZ, RZ, RZ ;  /* 0x000000ffff1d0224 */ /* 0x000fe200078e00ff */
[----:B------:R-:W-:Y:S01]  /*5c10*/  @!P0 MOV R29, 0xffffffc0 ;  /* 0xffffffc0001d8802 */ /* 0x000fe20000000f00 */
[----:B------:R-:W-:Y:S01]  /*5c20*/  @!P0 FFMA R0, R0, 1.84467440737095516160e+19, RZ ;  /* 0x5f80000000008823 */ /* 0x000fe200000000ff */
[----:B------:R-:W-:Y:S02]  /*5c30*/  @!P1 FFMA R33, R11, 1.84467440737095516160e+19, RZ ;  /* 0x5f8000000b219823 */ /* 0x000fe400000000ff */
[----:B------:R-:W-:-:S07]  /*5c40*/  @!P1 IADD3 R29, PT, PT, R29, 0x40, RZ ;  /* 0x000000401d1d9810 */ /* 0x000fce0007ffe0ff */
.L_x_74:
[----:B------:R-:W-:Y:S01]  /*5c50*/  LEA R34, R28, 0xc0800000, 0x17 ;  /* 0xc08000001c227811 */ /* 0x000fe200078eb8ff */
[----:B------:R-:W-:Y:S01]  /*5c60*/  BSSY.RECONVERGENT B1, `(.L_x_79) ;  /* 0x0000036000017945 */ /* 0x000fe20003800200 */
[----:B------:R-:W-:Y:S02]  /*5c70*/  IADD3 R35, PT, PT, R35, -0x7f, RZ ;  /* 0xffffff8123237810 */ /* 0x000fe40007ffe0ff */
[----:B------:R-:W-:-:S03]  /*5c80*/  IADD3 R34, PT, PT, -R34, R33, RZ ;  /* 0x0000002122227210 */ /* 0x000fc60007ffe1ff */
[----:B------:R-:W-:Y:S01]  /*5c90*/  IMAD R0, R35, -0x800000, R0 ;  /* 0xff80000023007824 */ /* 0x000fe200078e0200 */
[----:B------:R-:W0:Y:S01]  /*5ca0*/  MUFU.RCP R30, R34 ;  /* 0x00000022001e7308 */ /* 0x000e220000001000 */
[----:B------:R-:W-:-:S04]  /*5cb0*/  FADD.FTZ R33, -R34, -RZ ;  /* 0x800000ff22217221 */ /* 0x000fc80000010100 */
[----:B0-----:R-:W-:-:S04]  /*5cc0*/  FFMA R31, R30, R33, 1 ;  /* 0x3f8000001e1f7423 */ /* 0x001fc80000000021 */
[----:B------:R-:W-:-:S04]  /*5cd0*/  FFMA R31, R30, R31, R30 ;  /* 0x0000001f1e1f7223 */ /* 0x000fc8000000001e */
[----:B------:R-:W-:-:S04]  /*5ce0*/  FFMA R30, R0, R31, RZ ;  /* 0x0000001f001e7223 */ /* 0x000fc800000000ff */
[----:B------:R-:W-:-:S04]  /*5cf0*/  FFMA R32, R33, R30, R0 ;  /* 0x0000001e21207223 */ /* 0x000fc80000000000 */
[----:B------:R-:W-:Y:S01]  /*5d00*/  FFMA R32, R31, R32, R30 ;  /* 0x000000201f207223 */ /* 0x000fe2000000001e */
[----:B------:R-:W-:-:S03]  /*5d10*/  IADD3 R30, PT, PT, R35, 0x7f, -R28 ;  /* 0x0000007f231e7810 */ /* 0x000fc60007ffe81c */
[----:B------:R-:W-:Y:S01]  /*5d20*/  FFMA R33, R33, R32, R0 ;  /* 0x0000002021217223 */ /* 0x000fe20000000000 */
[----:B------:R-:W-:-:S03]  /*5d30*/  IADD3 R29, PT, PT, R30, R29, RZ ;  /* 0x0000001d1e1d7210 */ /* 0x000fc60007ffe0ff */
[----:B------:R-:W-:-:S05]  /*5d40*/  FFMA R0, R31, R33, R32 ;  /* 0x000000211f007223 */ /* 0x000fca0000000020 */
[----:B------:R-:W-:-:S04]  /*5d50*/  SHF.R.U32.HI R28, RZ, 0x17, R0 ;  /* 0x00000017ff1c7819 */ /* 0x000fc80000011600 */
[----:B------:R-:W-:-:S04]  /*5d60*/  LOP3.LUT R28, R28, 0xff, RZ, 0xc0, !PT ;  /* 0x000000ff1c1c7812 */ /* 0x000fc800078ec0ff */
[----:B------:R-:W-:-:S05]  /*5d70*/  IADD3 R28, PT, PT, R28, R29, RZ ;  /* 0x0000001d1c1c7210 */ /* 0x000fca0007ffe0ff */
[----:B------:R-:W-:-:S05]  /*5d80*/  VIADD R30, R28, 0xffffffff ;  /* 0xffffffff1c1e7836 */ /* 0x000fca0000000000 */
[----:B------:R-:W-:-:S13]  /*5d90*/  ISETP.GE.U32.AND P0, PT, R30, 0xfe, PT ;  /* 0x000000fe1e00780c */ /* 0x000fda0003f06070 */
[----:B------:R-:W-:Y:S05]  /*5da0*/  @!P0 BRA `(.L_x_80) ;  /* 0x0000000000808947 */ /* 0x000fea0003800000 */
[----:B------:R-:W-:-:S13]  /*5db0*/  ISETP.GT.AND P0, PT, R28, 0xfe, PT ;  /* 0x000000fe1c00780c */ /* 0x000fda0003f04270 */
[----:B------:R-:W-:Y:S05]  /*5dc0*/  @P0 BRA `(.L_x_81) ;  /* 0x00000000006c0947 */ /* 0x000fea0003800000 */
[----:B------:R-:W-:-:S13]  /*5dd0*/  ISETP.GE.AND P0, PT, R28, 0x1, PT ;  /* 0x000000011c00780c */ /* 0x000fda0003f06270 */
[----:B------:R-:W-:Y:S05]  /*5de0*/  @P0 BRA `(.L_x_82) ;  /* 0x0000000000740947 */ /* 0x000fea0003800000 */
[----:B------:R-:W-:Y:S02]  /*5df0*/  ISETP.GE.AND P0, PT, R28, -0x18, PT ;  /* 0xffffffe81c00780c */ /* 0x000fe40003f06270 */
[----:B------:R-:W-:-:S11]  /*5e00*/  LOP3.LUT R0, R0, 0x80000000, RZ, 0xc0, !PT ;  /* 0x8000000000007812 */ /* 0x000fd600078ec0ff */
[----:B------:R-:W-:Y:S05]  /*5e10*/  @!P0 BRA `(.L_x_82) ;  /* 0x0000000000688947 */ /* 0x000fea0003800000 */
[CCC-:B------:R-:W-:Y:S01]  /*5e20*/  FFMA.RZ R29, R31.reuse, R33.reuse, R32.reuse ;  /* 0x000000211f1d7223 */ /* 0x1c0fe2000000c020 */
[CCC-:B------:R-:W-:Y:S01]  /*5e30*/  FFMA.RP R30, R31.reuse, R33.reuse, R32.reuse ;  /* 0x000000211f1e7223 */ /* 0x1c0fe20000008020 */
[----:B------:R-:W-:Y:S01]  /*5e40*/  FFMA.RM R31, R31, R33, R32 ;  /* 0x000000211f1f7223 */ /* 0x000fe20000004020 */
[C---:B------:R-:W-:Y:S02]  /*5e50*/  IADD3 R32, PT, PT, R28.reuse, 0x20, RZ ;  /* 0x000000201c207810 */ /* 0x040fe40007ffe0ff */
[----:B------:R-:W-:Y:S02]  /*5e60*/  LOP3.LUT R29, R29, 0x7fffff, RZ, 0xc0, !PT ;  /* 0x007fffff1d1d7812 */ /* 0x000fe400078ec0ff */
[C---:B------:R-:W-:Y:S02]  /*5e70*/  ISETP.NE.AND P2, PT, R28.reuse, RZ, PT ;  /* 0x000000ff1c00720c */ /* 0x040fe40003f45270 */
[----:B------:R-:W-:Y:S02]  /*5e80*/  LOP3.LUT R29, R29, 0x800000, RZ, 0xfc, !PT ;  /* 0x008000001d1d7812 */ /* 0x000fe400078efcff */
[----:B------:R-:W-:-:S02]  /*5e90*/  ISETP.NE.AND P1, PT, R28, RZ, PT ;  /* 0x000000ff1c00720c */ /* 0x000fc40003f25270 */
[----:B------:R-:W-:Y:S02]  /*5ea0*/  IADD3 R28, PT, PT, -R28, RZ, RZ ;  /* 0x000000ff1c1c7210 */ /* 0x000fe40007ffe1ff */
[----:B------:R-:W-:Y:S02]  /*5eb0*/  SHF.L.U32 R32, R29, R32, RZ ;  /* 0x000000201d207219 */ /* 0x000fe400000006ff */
[----:B------:R-:W-:Y:S02]  /*5ec0*/  FSETP.NEU.FTZ.AND P0, PT, R30, R31, PT ;  /* 0x0000001f1e00720b */ /* 0x000fe40003f1d000 */
[----:B------:R-:W-:Y:S02]  /*5ed0*/  SEL R28, R28, RZ, P2 ;  /* 0x000000ff1c1c7207 */ /* 0x000fe40001000000 */
[----:B------:R-:W-:Y:S02]  /*5ee0*/  ISETP.NE.AND P1, PT, R32, RZ, P1 ;  /* 0x000000ff2000720c */ /* 0x000fe40000f25270 */
[----:B------:R-:W-:-:S02]  /*5ef0*/  SHF.R.U32.HI R31, RZ, R28, R29 ;  /* 0x0000001cff1f7219 */ /* 0x000fc4000001161d */
[----:B------:R-:W-:Y:S02]  /*5f00*/  PLOP3.LUT P0, PT, P0, P1, PT, 0xf8, 0x8f ;  /* 0x00000000008f781c */ /* 0x000fe40000703f70 */
[----:B------:R-:W-:Y:S02]  /*5f10*/  SHF.R.U32.HI R29, RZ, 0x1, R31 ;  /* 0x00000001ff1d7819 */ /* 0x000fe4000001161f */
[----:B------:R-:W-:-:S04]  /*5f20*/  SEL R28, RZ, 0x1, !P0 ;  /* 0x00000001ff1c7807 */ /* 0x000fc80004000000 */
[----:B------:R-:W-:-:S04]  /*5f30*/  LOP3.LUT R28, R28, 0x1, R29, 0xf8, !PT ;  /* 0x000000011c1c7812 */ /* 0x000fc800078ef81d */
[----:B------:R-:W-:-:S04]  /*5f40*/  LOP3.LUT R28, R28, R31, RZ, 0xc0, !PT ;  /* 0x0000001f1c1c7212 */ /* 0x000fc800078ec0ff */
[----:B------:R-:W-:-:S04]  /*5f50*/  IADD3 R29, PT, PT, R29, R28, RZ ;  /* 0x0000001c1d1d7210 */ /* 0x000fc80007ffe0ff */
[----:B------:R-:W-:Y:S01]  /*5f60*/  LOP3.LUT R0, R29, R0, RZ, 0xfc, !PT ;  /* 0x000000001d007212 */ /* 0x000fe200078efcff */
[----:B------:R-:W-:Y:S06]  /*5f70*/  BRA `(.L_x_82) ;  /* 0x0000000000107947 */ /* 0x000fec0003800000 */
.L_x_81:
[----:B------:R-:W-:-:S04]  /*5f80*/  LOP3.LUT R0, R0, 0x80000000, RZ, 0xc0, !PT ;  /* 0x8000000000007812 */ /* 0x000fc800078ec0ff */
[----:B------:R-:W-:Y:S01]  /*5f90*/  LOP3.LUT R0, R0, 0x7f800000, RZ, 0xfc, !PT ;  /* 0x7f80000000007812 */ /* 0x000fe200078efcff */
[----:B------:R-:W-:Y:S06]  /*5fa0*/  BRA `(.L_x_82) ;  /* 0x0000000000047947 */ /* 0x000fec0003800000 */
.L_x_80:
[----:B------:R-:W-:-:S07]  /*5fb0*/  LEA R0, R29, R0, 0x17 ;  /* 0x000000001d007211 */ /* 0x000fce00078eb8ff */
.L_x_82:
[----:B------:R-:W-:Y:S05]  /*5fc0*/  BSYNC.RECONVERGENT B1 ;  /* 0x0000000000017941 */ /* 0x000fea0003800200 */
.L_x_79:
[----:B------:R-:W-:Y:S05]  /*5fd0*/  BRA `(.L_x_83) ;  /* 0x0000000000207947 */ /* 0x000fea0003800000 */
.L_x_78:
[----:B------:R-:W-:-:S04]  /*5fe0*/  LOP3.LUT R0, R33, 0x80000000, R0, 0x48, !PT ;  /* 0x8000000021007812 */ /* 0x000fc800078e4800 */
[----:B------:R-:W-:Y:S01]  /*5ff0*/  LOP3.LUT R0, R0, 0x7f800000, RZ, 0xfc, !PT ;  /* 0x7f80000000007812 */ /* 0x000fe200078efcff */
[----:B------:R-:W-:Y:S06]  /*6000*/  BRA `(.L_x_83) ;  /* 0x0000000000147947 */ /* 0x000fec0003800000 */
.L_x_77:
[----:B------:R-:W-:Y:S01]  /*6010*/  LOP3.LUT R0, R33, 0x80000000, R0, 0x48, !PT ;  /* 0x8000000021007812 */ /* 0x000fe200078e4800 */
[----:B------:R-:W-:Y:S06]  /*6020*/  BRA `(.L_x_83) ;  /* 0x00000000000c7947 */ /* 0x000fec0003800000 */
.L_x_76:
[----:B------:R-:W0:Y:S01]  /*6030*/  MUFU.RSQ R0, -QNAN ;  /* 0xffc0000000007908 */ /* 0x000e220000001400 */
[----:B------:R-:W-:Y:S05]  /*6040*/  BRA `(.L_x_83) ;  /* 0x0000000000047947 */ /* 0x000fea0003800000 */
.L_x_75:
[----:B------:R-:W-:-:S07]  /*6050*/  FADD.FTZ R0, R0, R11 ;  /* 0x0000000b00007221 */ /* 0x000fce0000010000 */
.L_x_83:
[----:B------:R-:W-:Y:S05]  /*6060*/  BSYNC.RECONVERGENT B0 ;  /* 0x0000000000007941 */ /* 0x000fea0003800200 */
.L_x_73:
[----:B------:R-:W-:Y:S01]  /*6070*/  HFMA2 R29, -RZ, RZ, 0, 0 ;  /* 0x00000000ff1d7431 */ /* 0x000fe200000001ff */
[----:B------:R-:W-:-:S04]  /*6080*/  MOV R28, R26 ;  /* 0x0000001a001c7202 */ /* 0x000fc80000000f00 */
[----:B0-----:R-:W-:Y:S05]  /*6090*/  RET.REL.NODEC R28 `(_Z14gpuRegionLayerPKfPfPiS1_S1_S2_S2_fjjjjjjS0_) ;  /* 0xffffff9c1cd87950 */ /* 0x001fea0003c3ffff */
.L_x_84:
[----:B------:R-:W-:-:S00]  /*60a0*/  BRA `(.L_x_84) ;  /* 0xfffffffc00fc7947 */ /* 0x000fc0000383ffff */
[----:B------:R-:W-:-:S00]  /*60b0*/  NOP ;  /* 0x0000000000007918 */ /* 0x000fc00000000000 */
        /* <DEDUP_REMOVED lines=12> */
.L_x_86:


//--------------------- .nv.shared.reserved.0     --------------------------
	.section	.nv.shared.reserved.0,"aw",@nobits
	.weak		__nv_reservedSMEM_offset_0_alias
	.size		__nv_reservedSMEM_offset_0_alias, 0, 64
	.other		__nv_reservedSMEM_offset_0_alias,@"STO_CUDA_RESERVED_SHARED STV_DEFAULT"
__nv_reservedSMEM_offset_0_alias:
	.zero		0
	.zero		64


//--------------------- .nv.constant0._Z14gpuRegionLayerPKfPfPiS1_S1_S2_S2_fjjjjjjS0_ --------------------------
	.section	.nv.constant0._Z14gpuRegionLayerPKfPfPiS1_S1_S2_S2_fjjjjjjS0_,"a",@progbits
	.sectionflags	@""
	.align	4
.nv.constant0._Z14gpuRegionLayerPKfPfPiS1_S1_S2_S2_fjjjjjjS0_:
	.zero		992


//--------------------- SYMBOLS --------------------------

	.type		.nv.reservedSmem.offset0,@object
	.size		.nv.reservedSmem.offset0,0x4
